	.target	sm_90a

	.elftype	@"ET_EXEC"


//--------------------- .note.nv.tkinfo           --------------------------
	.section	.note.nv.tkinfo,"",@"SHT_NOTE"
	.sectionflags	@"SHF_NOTE_NV_TKINFO"
	.tkinfo
        /*0018*/ 	.word	0x00000002
        /*0030*/ 	.string	""
        /*0030*/ 	.string	"ptxas"
        /*0030*/ 	.string	"Cuda compilation tools, release 13.0, V13.0.88"
        /*0030*/ 	.string	"Build cuda_13.0.r13.0/compiler.36424714_0"
        /*0030*/ 	.string	"-arch sm_90a -m 64 "



//--------------------- .note.nv.cuinfo           --------------------------
	.section	.note.nv.cuinfo,"",@"SHT_NOTE"
	.sectionflags	@"SHF_NOTE_NV_CUINFO"
        /*0018*/ 	.short	0x0002
        /*001a*/ 	.short	0x005a
        /*001c*/ 	.short	0x0082
	.zero		2


//--------------------- .nv.info                  --------------------------
	.section	.nv.info,"",@"SHT_CUDA_INFO"
	.align	4


	//----- nvinfo : EIATTR_REGCOUNT
	.align		4
        /*0000*/ 	.byte	0x04, 0x2f
        /*0002*/ 	.short	(.L_15 - .L_14)
	.align		4
.L_14:
        /*0004*/ 	.word	index@(_ZN7cutlass13device_kernelINS_4gemm6kernel13GemmUniversalIN4cute5tupleIJiiiiEEENS1_10collective13CollectiveMmaINS1_34MainloopSm90TmaGmmaWarpSpecializedILi4ENS5_IJNS4_1CILi1EEESB_SB_EEENS1_35KernelTmaWarpSpecializedCooperativeEEENS5_IJNSA_ILi256EEESF_NSA_ILi32EEEEEENS_10tfloat32_tENS5_IJlSB_lEEESI_SJ_NS4_8TiledMMAINS4_8MMA_AtomIJNS4_4SM904GMMA30MMA_64x256x8_F32TF32TF32_SS_TNILNSN_7ScaleInE1ELSP_1EEEEEENS4_6LayoutINS5_IJNSA_ILi2EEESB_SB_EEENS5_IJSB_NSA_ILi0EEESV_EEEEENS5_IJNS4_10UnderscoreESY_SY_EEEEENS4_13SM90_TMA_LOADENS4_14ComposedLayoutINS4_7SwizzleILi3ELi4ELi3EEENS4_18smem_ptr_flag_bitsILi32EEENSS_INS5_IJNSA_ILi8EEESG_EEENS5_IJSG_SB_EEEEEEEvNS4_8identityES11_S1B_vS1C_EENS_8epilogue10collective6detail29Sm90TmaWarpSpecializedAdapterINS1F_15DefaultEpilogueISI_SJ_SJ_NS1E_6thread17LinearCombinationISI_Li1EffLNS1J_9ScaleType4KindE0ELNS_15FloatRoundStyleE2ESI_EENS1_15EpilogueDefaultEEEEEvvEEEEvNT_6ParamsE)
        /*0008*/ 	.word	0x000000a8


	//----- nvinfo : EIATTR_FRAME_SIZE
	.align		4
.L_15:
        /*000c*/ 	.byte	0x04, 0x11
        /*000e*/ 	.short	(.L_17 - .L_16)
	.align		4
.L_16:
        /*0010*/ 	.word	index@(_ZN7cutlass13device_kernelINS_4gemm6kernel13GemmUniversalIN4cute5tupleIJiiiiEEENS1_10collective13CollectiveMmaINS1_34MainloopSm90TmaGmmaWarpSpecializedILi4ENS5_IJNS4_1CILi1EEESB_SB_EEENS1_35KernelTmaWarpSpecializedCooperativeEEENS5_IJNSA_ILi256EEESF_NSA_ILi32EEEEEENS_10tfloat32_tENS5_IJlSB_lEEESI_SJ_NS4_8TiledMMAINS4_8MMA_AtomIJNS4_4SM904GMMA30MMA_64x256x8_F32TF32TF32_SS_TNILNSN_7ScaleInE1ELSP_1EEEEEENS4_6LayoutINS5_IJNSA_ILi2EEESB_SB_EEENS5_IJSB_NSA_ILi0EEESV_EEEEENS5_IJNS4_10UnderscoreESY_SY_EEEEENS4_13SM90_TMA_LOADENS4_14ComposedLayoutINS4_7SwizzleILi3ELi4ELi3EEENS4_18smem_ptr_flag_bitsILi32EEENSS_INS5_IJNSA_ILi8EEESG_EEENS5_IJSG_SB_EEEEEEEvNS4_8identityES11_S1B_vS1C_EENS_8epilogue10collective6detail29Sm90TmaWarpSpecializedAdapterINS1F_15DefaultEpilogueISI_SJ_SJ_NS1E_6thread17LinearCombinationISI_Li1EffLNS1J_9ScaleType4KindE0ELNS_15FloatRoundStyleE2ESI_EENS1_15EpilogueDefaultEEEEEvvEEEEvNT_6ParamsE)
        /*0014*/ 	.word	0x00000788


	//----- nvinfo : EIATTR_MIN_STACK_SIZE
	.align		4
.L_17:
        /*0018*/ 	.byte	0x04, 0x12
        /*001a*/ 	.short	(.L_19 - .L_18)
	.align		4
.L_18:
        /*001c*/ 	.word	index@(_ZN7cutlass13device_kernelINS_4gemm6kernel13GemmUniversalIN4cute5tupleIJiiiiEEENS1_10collective13CollectiveMmaINS1_34MainloopSm90TmaGmmaWarpSpecializedILi4ENS5_IJNS4_1CILi1EEESB_SB_EEENS1_35KernelTmaWarpSpecializedCooperativeEEENS5_IJNSA_ILi256EEESF_NSA_ILi32EEEEEENS_10tfloat32_tENS5_IJlSB_lEEESI_SJ_NS4_8TiledMMAINS4_8MMA_AtomIJNS4_4SM904GMMA30MMA_64x256x8_F32TF32TF32_SS_TNILNSN_7ScaleInE1ELSP_1EEEEEENS4_6LayoutINS5_IJNSA_ILi2EEESB_SB_EEENS5_IJSB_NSA_ILi0EEESV_EEEEENS5_IJNS4_10UnderscoreESY_SY_EEEEENS4_13SM90_TMA_LOADENS4_14ComposedLayoutINS4_7SwizzleILi3ELi4ELi3EEENS4_18smem_ptr_flag_bitsILi32EEENSS_INS5_IJNSA_ILi8EEESG_EEENS5_IJSG_SB_EEEEEEEvNS4_8identityES11_S1B_vS1C_EENS_8epilogue10collective6detail29Sm90TmaWarpSpecializedAdapterINS1F_15DefaultEpilogueISI_SJ_SJ_NS1E_6thread17LinearCombinationISI_Li1EffLNS1J_9ScaleType4KindE0ELNS_15FloatRoundStyleE2ESI_EENS1_15EpilogueDefaultEEEEEvvEEEEvNT_6ParamsE)
        /*0020*/ 	.word	0x00000788
.L_19:


//--------------------- .nv.compat                --------------------------
	.section	.nv.compat,"",@"SHT_CUDA_COMPAT_INFO"
	.align	4
        /*0000*/ 	.byte	0x02, 0x09, 0x01, 0x00, 0x02, 0x02, 0x04, 0x00, 0x02, 0x05, 0x05, 0x00, 0x03, 0x07, 0x01, 0x01
        /*0010*/ 	.byte	0x02, 0x03, 0x01, 0x00, 0x02, 0x06, 0x01, 0x00, 0x04, 0x0b, 0x08, 0x00, 0x00, 0x00, 0x00, 0x00
        /*0020*/ 	.byte	0x00, 0x00, 0x00, 0x00


//--------------------- .nv.info._ZN7cutlass13device_kernelINS_4gemm6kernel13GemmUniversalIN4cute5tupleIJiiiiEEENS1_10collective13CollectiveMmaINS1_34MainloopSm90TmaGmmaWarpSpecializedILi4ENS5_IJNS4_1CILi1EEESB_SB_EEENS1_35KernelTmaWarpSpecializedCooperativeEEENS5_IJNSA_ILi256EEESF_NSA_ILi32EEEEEENS_10tfloat32_tENS5_IJlSB_lEEESI_SJ_NS4_8TiledMMAINS4_8MMA_AtomIJNS4_4SM904GMMA30MMA_64x256x8_F32TF32TF32_SS_TNILNSN_7ScaleInE1ELSP_1EEEEEENS4_6LayoutINS5_IJNSA_ILi2EEESB_SB_EEENS5_IJSB_NSA_ILi0EEESV_EEEEENS5_IJNS4_10UnderscoreESY_SY_EEEEENS4_13SM90_TMA_LOADENS4_14ComposedLayoutINS4_7SwizzleILi3ELi4ELi3EEENS4_18smem_ptr_flag_bitsILi32EEENSS_INS5_IJNSA_ILi8EEESG_EEENS5_IJSG_SB_EEEEEEEvNS4_8identityES11_S1B_vS1C_EENS_8epilogue10collective6detail29Sm90TmaWarpSpecializedAdapterINS1F_15DefaultEpilogueISI_SJ_SJ_NS1E_6thread17LinearCombinationISI_Li1EffLNS1J_9ScaleType4KindE0ELNS_15FloatRoundStyleE2ESI_EENS1_15EpilogueDefaultEEEEEvvEEEEvNT_6ParamsE --------------------------
	.section	.nv.info._ZN7cutlass13device_kernelINS_4gemm6kernel13GemmUniversalIN4cute5tupleIJiiiiEEENS1_10collective13CollectiveMmaINS1_34MainloopSm90TmaGmmaWarpSpecializedILi4ENS5_IJNS4_1CILi1EEESB_SB_EEENS1_35KernelTmaWarpSpecializedCooperativeEEENS5_IJNSA_ILi256EEESF_NSA_ILi32EEEEEENS_10tfloat32_tENS5_IJlSB_lEEESI_SJ_NS4_8TiledMMAINS4_8MMA_AtomIJNS4_4SM904GMMA30MMA_64x256x8_F32TF32TF32_SS_TNILNSN_7ScaleInE1ELSP_1EEEEEENS4_6LayoutINS5_IJNSA_ILi2EEESB_SB_EEENS5_IJSB_NSA_ILi0EEESV_EEEEENS5_IJNS4_10UnderscoreESY_SY_EEEEENS4_13SM90_TMA_LOADENS4_14ComposedLayoutINS4_7SwizzleILi3ELi4ELi3EEENS4_18smem_ptr_flag_bitsILi32EEENSS_INS5_IJNSA_ILi8EEESG_EEENS5_IJSG_SB_EEEEEEEvNS4_8identityES11_S1B_vS1C_EENS_8epilogue10collective6detail29Sm90TmaWarpSpecializedAdapterINS1F_15DefaultEpilogueISI_SJ_SJ_NS1E_6thread17LinearCombinationISI_Li1EffLNS1J_9ScaleType4KindE0ELNS_15FloatRoundStyleE2ESI_EENS1_15EpilogueDefaultEEEEEvvEEEEvNT_6ParamsE,"",@"SHT_CUDA_INFO"
	.sectionflags	@""
	.align	4


	//----- nvinfo : EIATTR_CUDA_API_VERSION
	.align		4
        /*0000*/ 	.byte	0x04, 0x37
        /*0002*/ 	.short	(.L_21 - .L_20)
.L_20:
        /*0004*/ 	.word	0x00000082


	//----- nvinfo : EIATTR_KPARAM_INFO
	.align		4
.L_21:
        /*0008*/ 	.byte	0x04, 0x17
        /*000a*/ 	.short	(.L_23 - .L_22)
.L_22:
        /*000c*/ 	.word	0x00000000
        /*0010*/ 	.short	0x0000
        /*0012*/ 	.short	0x0070
        /*0014*/ 	.byte	0x00, 0xf0, 0x01, 0x10


	//----- nvinfo : EIATTR_SPARSE_MMA_MASK
	.align		4
.L_23:
        /*0018*/ 	.byte	0x03, 0x50
        /*001a*/ 	.short	0x0000


	//----- nvinfo : EIATTR_MAXREG_COUNT
	.align		4
        /*001c*/ 	.byte	0x03, 0x1b
        /*001e*/ 	.short	0x00a8


	//----- nvinfo : EIATTR_NUM_BARRIERS
	.align		4
        /*0020*/ 	.byte	0x02, 0x4c
        /*0022*/ 	.byte	0x01
	.zero		1


	//----- nvinfo : EIATTR_EXTERNS
	.align		4
        /*0024*/ 	.byte	0x04, 0x0f
        /*0026*/ 	.short	(.L_25 - .L_24)


	//   ....[0]....
	.align		4
.L_24:
        /*0028*/ 	.word	index@(__assertfail)


	//----- nvinfo : EIATTR_ANNOTATIONS
	.align		4
.L_25:
        /*002c*/ 	.byte	0x04, 0x55
        /*002e*/ 	.short	(.L_27 - .L_26)


	//   ....[0]....
.L_26:
        /*0030*/ 	.word	0x00000001
        /*0034*/ 	.byte	0xa0, 0x06, 0x00, 0x00, 0x01, 0x00, 0x00, 0x00, 0xb0, 0x14, 0x00, 0x00, 0x01, 0x00, 0x00, 0x00
        /* <DEDUP_REMOVED lines=712> */
        /*2cc4*/ 	.byte	0x40, 0xa3, 0x01, 0x00, 0x01, 0x00, 0x00, 0x00, 0xe0, 0xa4, 0x01, 0x00


	//----- nvinfo : EIATTR_MERCURY_ISA_VERSION
	.align		4
.L_27:
        /*2cd0*/ 	.byte	0x03, 0x5f
        /*2cd2*/ 	.short	0x0101


	//----- nvinfo : EIATTR_INT_WARP_WIDE_INSTR_OFFSETS
	.align		4
        /*2cd4*/ 	.byte	0x04, 0x31
        /*2cd6*/ 	.short	(.L_29 - .L_28)


	//   ....[0]....
.L_28:
        /*2cd8*/ 	.word	0x00000500


	//   ....[1]....
        /*2cdc*/ 	.word	0x00000510


	//   ....[2]....
        /*2ce0*/ 	.word	0x000005a0


	//----- nvinfo : EIATTR_COOP_GROUP_MASK_REGIDS
	.align		4
.L_29:
        /*2ce4*/ 	.byte	0x04, 0x29
        /*2ce6*/ 	.short	(.L_31 - .L_30)


	//   ....[0]....
.L_30:
        /*2ce8*/ 	.word	0xffffffff


	//   ....[1]....
        /*2cec*/ 	.word	0xffffffff


	//   ....[2]....
        /*2cf0*/ 	.word	0xffffffff


	//   ....[3]....
        /*2cf4*/ 	.word	0xffffffff


	//   ....[4]....
        /*2cf8*/ 	.word	0xffffffff


	//----- nvinfo : EIATTR_COOP_GROUP_INSTR_OFFSETS
	.align		4
.L_31:
        /*2cfc*/ 	.byte	0x04, 0x28
        /*2cfe*/ 	.short	(.L_33 - .L_32)


	//   ....[0]....
.L_32:
        /*2d00*/ 	.word	0x00000070


	//   ....[1]....
        /*2d04*/ 	.word	0x00000080


	//   ....[2]....
        /*2d08*/ 	.word	0x000001a0


	//   ....[3]....
        /*2d0c*/ 	.word	0x000003b0


	//   ....[4]....
        /*2d10*/ 	.word	0x00001160


	//----- nvinfo : EIATTR_REG_RECONFIG
	.align		4
.L_33:
        /*2d14*/ 	.byte	0x01, 0x54
	.zero		2


	//----- nvinfo : EIATTR_SYSCALL_OFFSETS
	.align		4
        /*2d18*/ 	.byte	0x04, 0x46
        /*2d1a*/ 	.short	(.L_35 - .L_34)


	//   ....[0]....
.L_34:
        /*2d1c*/ 	.word	0x00001310


	//----- nvinfo : EIATTR_MBARRIER_INSTR_OFFSETS
	.align		4
.L_35:
        /*2d20*/ 	.byte	0x04, 0x39
        /*2d22*/ 	.short	(.L_37 - .L_36)


	//   ....[0]....
.L_36:
        /*2d24*/ 	.word	0x00000320
        /*2d28*/ 	.word	0x000000ff
        /*2d2c*/ 	.word	0x00000000
        /*2d30*/ 	.short	0x0100
        /*2d32*/ 	.byte	0x08
	.zero		1


	//   ....[1]....
        /*2d34*/ 	.word	0x00000330
        /*2d38*/ 	.word	0x000000ff
        /*2d3c*/ 	.word	0x00000020
        /*2d40*/ 	.short	0x0100
        /*2d42*/ 	.byte	0x08
	.zero		1


	//   ....[2]....
        /*2d44*/ 	.word	0x00000340
        /*2d48*/ 	.word	0x000000ff
        /*2d4c*/ 	.word	0x00000008
        /*2d50*/ 	.short	0x0100
        /*2d52*/ 	.byte	0x08
	.zero		1


	//   ....[3]....
        /*2d54*/ 	.word	0x00000350
        /*2d58*/ 	.word	0x000000ff
        /*2d5c*/ 	.word	0x00000028
        /*2d60*/ 	.short	0x0100
        /*2d62*/ 	.byte	0x08
	.zero		1


	//   ....[4]....
        /*2d64*/ 	.word	0x00000360
        /*2d68*/ 	.word	0x000000ff
        /*2d6c*/ 	.word	0x00000010
        /*2d70*/ 	.short	0x0100
        /*2d72*/ 	.byte	0x08
	.zero		1


	//   ....[5]....
        /*2d74*/ 	.word	0x00000370
        /*2d78*/ 	.word	0x000000ff
        /*2d7c*/ 	.word	0x00000030
        /*2d80*/ 	.short	0x0100
        /*2d82*/ 	.byte	0x08
	.zero		1


	//   ....[6]....
        /*2d84*/ 	.word	0x00000380
        /*2d88*/ 	.word	0x000000ff
        /*2d8c*/ 	.word	0x00000018
        /*2d90*/ 	.short	0x0100
        /*2d92*/ 	.byte	0x08
	.zero		1


	//   ....[7]....
        /*2d94*/ 	.word	0x00000390
        /*2d98*/ 	.word	0x000000ff
        /*2d9c*/ 	.word	0x00000038
        /*2da0*/ 	.short	0x0100
        /*2da2*/ 	.byte	0x08
	.zero		1


	//   ....[8]....
        /*2da4*/ 	.word	0x00000610
        /*2da8*/ 	.word	0x000000ff
        /*2dac*/ 	.word	0x00000050
        /*2db0*/ 	.short	0x0100
        /*2db2*/ 	.byte	0x10
	.zero		1


	//   ....[9]....
        /*2db4*/ 	.word	0x000006b0
        /*2db8*/ 	.word	0x000000ff
        /*2dbc*/ 	.word	0x00000058
        /*2dc0*/ 	.short	0x0100
        /*2dc2*/ 	.byte	0x10
	.zero		1


	//   ....[10]....
        /*2dc4*/ 	.word	0x000013b0
        /*2dc8*/ 	.word	0x00000003
        /*2dcc*/ 	.word	0x00000000
        /*2dd0*/ 	.short	0x010a
        /*2dd2*/ 	.byte	0x3f
	.zero		1


	//   ....[11]....
        /*2dd4*/ 	.word	0x000013f0
        /*2dd8*/ 	.word	0x00000003
        /*2ddc*/ 	.word	0x00000000
        /*2de0*/ 	.short	0x010a
        /*2de2*/ 	.byte	0x3f
	.zero		1


	//   ....[12]....
        /*2de4*/ 	.word	0x00004a00
        /*2de8*/ 	.word	0x000000ff
        /*2dec*/ 	.word	0x00000000
        /*2df0*/ 	.short	0x010a
        /*2df2*/ 	.byte	0x08
	.zero		1


	//   ....[13]....
        /*2df4*/ 	.word	0x00004a40
        /*2df8*/ 	.word	0x000000ff
        /*2dfc*/ 	.word	0x00000000
        /*2e00*/ 	.short	0x010a
        /*2e02*/ 	.byte	0x08
	.zero		1


	//   ....[14]....
        /*2e04*/ 	.word	0x00008b20
        /*2e08*/ 	.word	0x000000ff
        /*2e0c*/ 	.word	0x00000000
        /*2e10*/ 	.short	0x0101
        /*2e12*/ 	.byte	0x0c
	.zero		1


	//   ....[15]....
        /*2e14*/ 	.word	0x00008d10
        /*2e18*/ 	.word	0x000000ff
        /*2e1c*/ 	.word	0x00000000
        /*2e20*/ 	.short	0x0101
        /*2e22*/ 	.byte	0x04
	.zero		1


	//   ....[16]....
        /*2e24*/ 	.word	0x0001a0d0
        /*2e28*/ 	.word	0x0000000e
        /*2e2c*/ 	.word	0x00000020
        /*2e30*/ 	.short	0x010a
        /*2e32*/ 	.byte	0x3f
	.zero		1


	//   ....[17]....
        /*2e34*/ 	.word	0x0001a470
        /*2e38*/ 	.word	0x00000002
        /*2e3c*/ 	.word	0x00000058
        /*2e40*/ 	.short	0x0101
        /*2e42*/ 	.byte	0x3f
	.zero		1


	//   ....[18]....
        /*2e44*/ 	.word	0x0001abf0
        /*2e48*/ 	.word	0x00000005
        /*2e4c*/ 	.word	0x00000000
        /*2e50*/ 	.short	0x010a
        /*2e52*/ 	.byte	0x3f
	.zero		1


	//   ....[19]....
        /*2e54*/ 	.word	0x0001ac80
        /*2e58*/ 	.word	0x00000005
        /*2e5c*/ 	.word	0x00000000
        /*2e60*/ 	.short	0x010a
        /*2e62*/ 	.byte	0x3f
	.zero		1


	//   ....[20]....
        /*2e64*/ 	.word	0x0001ad10
        /*2e68*/ 	.word	0x00000005
        /*2e6c*/ 	.word	0x00000000
        /*2e70*/ 	.short	0x010a
        /*2e72*/ 	.byte	0x3f
	.zero		1


	//   ....[21]....
        /*2e74*/ 	.word	0x0001ada0
        /*2e78*/ 	.word	0x00000003
        /*2e7c*/ 	.word	0x00000000
        /*2e80*/ 	.short	0x010a
        /*2e82*/ 	.byte	0x3f
	.zero		1


	//   ....[22]....
        /*2e84*/ 	.word	0x0001ae00
        /*2e88*/ 	.word	0x00000003
        /*2e8c*/ 	.word	0x00000000
        /*2e90*/ 	.short	0x010a
        /*2e92*/ 	.byte	0x3f
	.zero		1


	//   ....[23]....
        /*2e94*/ 	.word	0x0001ae60
        /*2e98*/ 	.word	0x00000005
        /*2e9c*/ 	.word	0x00000000
        /*2ea0*/ 	.short	0x010a
        /*2ea2*/ 	.byte	0x3f
	.zero		1


	//   ....[24]....
        /*2ea4*/ 	.word	0x0001af30
        /*2ea8*/ 	.word	0x0000000e
        /*2eac*/ 	.word	0x00000020
        /*2eb0*/ 	.short	0x010a
        /*2eb2*/ 	.byte	0x3f
	.zero		1


	//   ....[25]....
        /*2eb4*/ 	.word	0x0001b000
        /*2eb8*/ 	.word	0x00000005
        /*2ebc*/ 	.word	0x00000000
        /*2ec0*/ 	.short	0x010a
        /*2ec2*/ 	.byte	0x3f
	.zero		1


	//   ....[26]....
        /*2ec4*/ 	.word	0x0001b050
        /*2ec8*/ 	.word	0x00000005
        /*2ecc*/ 	.word	0x00000000
        /*2ed0*/ 	.short	0x010a
        /*2ed2*/ 	.byte	0x3f
	.zero		1


	//   ....[27]....
        /*2ed4*/ 	.word	0x0001b0a0
        /*2ed8*/ 	.word	0x00000005
        /*2edc*/ 	.word	0x00000000
        /*2ee0*/ 	.short	0x010a
        /*2ee2*/ 	.byte	0x3f
	.zero		1


	//----- nvinfo : EIATTR_NUM_MBARRIERS
	.align		4
.L_37:
        /*2ee4*/ 	.byte	0x03, 0x38
        /*2ee6*/ 	.short	0x000a


	//----- nvinfo : EIATTR_EXIT_INSTR_OFFSETS
	.align		4
        /*2ee8*/ 	.byte	0x04, 0x1c
        /*2eea*/ 	.short	(.L_39 - .L_38)


	//   ....[0]....
.L_38:
        /*2eec*/ 	.word	0x00000710


	//   ....[1]....
        /*2ef0*/ 	.word	0x00001080


	//   ....[2]....
        /*2ef4*/ 	.word	0x00019660


	//   ....[3]....
        /*2ef8*/ 	.word	0x00019d60


	//   ....[4]....
        /*2efc*/ 	.word	0x0001adf0


	//----- nvinfo : EIATTR_MAX_THREADS
	.align		4
.L_39:
        /*2f00*/ 	.byte	0x04, 0x05
        /*2f02*/ 	.short	(.L_41 - .L_40)
.L_40:
        /*2f04*/ 	.word	0x00000180
        /*2f08*/ 	.word	0x00000001
        /*2f0c*/ 	.word	0x00000001


	//----- nvinfo : EIATTR_CRS_STACK_SIZE
	.align		4
.L_41:
        /*2f10*/ 	.byte	0x04, 0x1e
        /*2f12*/ 	.short	(.L_43 - .L_42)
.L_42:
        /*2f14*/ 	.word	0x00000000


	//----- nvinfo : EIATTR_CBANK_PARAM_SIZE
	.align		4
.L_43:
        /*2f18*/ 	.byte	0x03, 0x19
        /*2f1a*/ 	.short	0x0470


	//----- nvinfo : EIATTR_PARAM_CBANK
	.align		4
        /*2f1c*/ 	.byte	0x04, 0x0a
        /*2f1e*/ 	.short	(.L_45 - .L_44)
	.align		4
.L_44:
        /*2f20*/ 	.word	index@(.nv.constant0._ZN7cutlass13device_kernelINS_4gemm6kernel13GemmUniversalIN4cute5tupleIJiiiiEEENS1_10collective13CollectiveMmaINS1_34MainloopSm90TmaGmmaWarpSpecializedILi4ENS5_IJNS4_1CILi1EEESB_SB_EEENS1_35KernelTmaWarpSpecializedCooperativeEEENS5_IJNSA_ILi256EEESF_NSA_ILi32EEEEEENS_10tfloat32_tENS5_IJlSB_lEEESI_SJ_NS4_8TiledMMAINS4_8MMA_AtomIJNS4_4SM904GMMA30MMA_64x256x8_F32TF32TF32_SS_TNILNSN_7ScaleInE1ELSP_1EEEEEENS4_6LayoutINS5_IJNSA_ILi2EEESB_SB_EEENS5_IJSB_NSA_ILi0EEESV_EEEEENS5_IJNS4_10UnderscoreESY_SY_EEEEENS4_13SM90_TMA_LOADENS4_14ComposedLayoutINS4_7SwizzleILi3ELi4ELi3EEENS4_18smem_ptr_flag_bitsILi32EEENSS_INS5_IJNSA_ILi8EEESG_EEENS5_IJSG_SB_EEEEEEEvNS4_8identityES11_S1B_vS1C_EENS_8epilogue10collective6detail29Sm90TmaWarpSpecializedAdapterINS1F_15DefaultEpilogueISI_SJ_SJ_NS1E_6thread17LinearCombinationISI_Li1EffLNS1J_9ScaleType4KindE0ELNS_15FloatRoundStyleE2ESI_EENS1_15EpilogueDefaultEEEEEvvEEEEvNT_6ParamsE)
        /*2f24*/ 	.short	0x0210
        /*2f26*/ 	.short	0x0470


	//----- nvinfo : EIATTR_SW_WAR
	.align		4
.L_45:
        /*2f28*/ 	.byte	0x04, 0x36
        /*2f2a*/ 	.short	(.L_47 - .L_46)
.L_46:
        /*2f2c*/ 	.word	0x00000008
.L_47:


//--------------------- .nv.callgraph             --------------------------
	.section	.nv.callgraph,"",@"SHT_CUDA_CALLGRAPH"
	.align	4
	.sectionentsize	8
	.align		4
        /*0000*/ 	.word	0x00000000
	.align		4
        /*0004*/ 	.word	0xffffffff
	.align		4
        /*0008*/ 	.word	index@(_ZN7cutlass13device_kernelINS_4gemm6kernel13GemmUniversalIN4cute5tupleIJiiiiEEENS1_10collective13CollectiveMmaINS1_34MainloopSm90TmaGmmaWarpSpecializedILi4ENS5_IJNS4_1CILi1EEESB_SB_EEENS1_35KernelTmaWarpSpecializedCooperativeEEENS5_IJNSA_ILi256EEESF_NSA_ILi32EEEEEENS_10tfloat32_tENS5_IJlSB_lEEESI_SJ_NS4_8TiledMMAINS4_8MMA_AtomIJNS4_4SM904GMMA30MMA_64x256x8_F32TF32TF32_SS_TNILNSN_7ScaleInE1ELSP_1EEEEEENS4_6LayoutINS5_IJNSA_ILi2EEESB_SB_EEENS5_IJSB_NSA_ILi0EEESV_EEEEENS5_IJNS4_10UnderscoreESY_SY_EEEEENS4_13SM90_TMA_LOADENS4_14ComposedLayoutINS4_7SwizzleILi3ELi4ELi3EEENS4_18smem_ptr_flag_bitsILi32EEENSS_INS5_IJNSA_ILi8EEESG_EEENS5_IJSG_SB_EEEEEEEvNS4_8identityES11_S1B_vS1C_EENS_8epilogue10collective6detail29Sm90TmaWarpSpecializedAdapterINS1F_15DefaultEpilogueISI_SJ_SJ_NS1E_6thread17LinearCombinationISI_Li1EffLNS1J_9ScaleType4KindE0ELNS_15FloatRoundStyleE2ESI_EENS1_15EpilogueDefaultEEEEEvvEEEEvNT_6ParamsE)
	.align		4
        /*000c*/ 	.word	index@(__assertfail)
	.align		4
        /*0010*/ 	.word	0x00000000
	.align		4
        /*0014*/ 	.word	0xfffffffe
	.align		4
        /*0018*/ 	.word	0x00000000
	.align		4
        /*001c*/ 	.word	0xfffffffd
	.align		4
        /*0020*/ 	.word	0x00000000
	.align		4
        /*0024*/ 	.word	0xfffffffc


//--------------------- .nv.constant4             --------------------------
	.section	.nv.constant4,"a",@progbits
	.align	8
	.align		8
.nv.constant4:
        /*0000*/ 	.dword	__assertfail
	.align		8
        /*0008*/ 	.dword	__unnamed_1
	.align		8
        /*0010*/ 	.dword	_ZN39_INTERNAL_0d0e86cd_4_k_cu_09c53790_62234cuda3std3__45__cpo5beginE
	.align		8
        /*0018*/ 	.dword	_ZN39_INTERNAL_0d0e86cd_4_k_cu_09c53790_62234cuda3std3__45__cpo3endE
	.align		8
        /*0020*/ 	.dword	_ZN39_INTERNAL_0d0e86cd_4_k_cu_09c53790_62234cuda3std3__45__cpo6cbeginE
	.align		8
        /*0028*/ 	.dword	_ZN39_INTERNAL_0d0e86cd_4_k_cu_09c53790_62234cuda3std3__45__cpo4cendE
	.align		8
        /*0030*/ 	.dword	_ZN39_INTERNAL_0d0e86cd_4_k_cu_09c53790_62234cuda3std3__441_GLOBAL__N__0d0e86cd_4_k_cu_09c53790_62236ignoreE
	.align		8
        /*0038*/ 	.dword	_ZN39_INTERNAL_0d0e86cd_4_k_cu_09c53790_62234cuda3std3__419piecewise_constructE
	.align		8
        /*0040*/ 	.dword	_ZN39_INTERNAL_0d0e86cd_4_k_cu_09c53790_62234cuda3std3__48in_placeE
	.align		8
        /*0048*/ 	.dword	_ZN39_INTERNAL_0d0e86cd_4_k_cu_09c53790_62234cuda3std6ranges3__45__cpo4swapE
	.align		8
        /*0050*/ 	.dword	_ZN39_INTERNAL_0d0e86cd_4_k_cu_09c53790_62234cuda3std6ranges3__45__cpo9iter_moveE
	.align		8
        /*0058*/ 	.dword	_ZN39_INTERNAL_0d0e86cd_4_k_cu_09c53790_62234cute7productE
	.align		8
        /*0060*/ 	.dword	_ZN39_INTERNAL_0d0e86cd_4_k_cu_09c53790_62234cute1_E
	.align		8
        /*0068*/ 	.dword	$str$22
	.align		8
        /*0070*/ 	.dword	$str$23


//--------------------- .text._ZN7cutlass13device_kernelINS_4gemm6kernel13GemmUniversalIN4cute5tupleIJiiiiEEENS1_10collective13CollectiveMmaINS1_34MainloopSm90TmaGmmaWarpSpecializedILi4ENS5_IJNS4_1CILi1EEESB_SB_EEENS1_35KernelTmaWarpSpecializedCooperativeEEENS5_IJNSA_ILi256EEESF_NSA_ILi32EEEEEENS_10tfloat32_tENS5_IJlSB_lEEESI_SJ_NS4_8TiledMMAINS4_8MMA_AtomIJNS4_4SM904GMMA30MMA_64x256x8_F32TF32TF32_SS_TNILNSN_7ScaleInE1ELSP_1EEEEEENS4_6LayoutINS5_IJNSA_ILi2EEESB_SB_EEENS5_IJSB_NSA_ILi0EEESV_EEEEENS5_IJNS4_10UnderscoreESY_SY_EEEEENS4_13SM90_TMA_LOADENS4_14ComposedLayoutINS4_7SwizzleILi3ELi4ELi3EEENS4_18smem_ptr_flag_bitsILi32EEENSS_INS5_IJNSA_ILi8EEESG_EEENS5_IJSG_SB_EEEEEEEvNS4_8identityES11_S1B_vS1C_EENS_8epilogue10collective6detail29Sm90TmaWarpSpecializedAdapterINS1F_15DefaultEpilogueISI_SJ_SJ_NS1E_6thread17LinearCombinationISI_Li1EffLNS1J_9ScaleType4KindE0ELNS_15FloatRoundStyleE2ESI_EENS1_15EpilogueDefaultEEEEEvvEEEEvNT_6ParamsE --------------------------
	.section	.text._ZN7cutlass13device_kernelINS_4gemm6kernel13GemmUniversalIN4cute5tupleIJiiiiEEENS1_10collective13CollectiveMmaINS1_34MainloopSm90TmaGmmaWarpSpecializedILi4ENS5_IJNS4_1CILi1EEESB_SB_EEENS1_35KernelTmaWarpSpecializedCooperativeEEENS5_IJNSA_ILi256EEESF_NSA_ILi32EEEEEENS_10tfloat32_tENS5_IJlSB_lEEESI_SJ_NS4_8TiledMMAINS4_8MMA_AtomIJNS4_4SM904GMMA30MMA_64x256x8_F32TF32TF32_SS_TNILNSN_7ScaleInE1ELSP_1EEEEEENS4_6LayoutINS5_IJNSA_ILi2EEESB_SB_EEENS5_IJSB_NSA_ILi0EEESV_EEEEENS5_IJNS4_10UnderscoreESY_SY_EEEEENS4_13SM90_TMA_LOADENS4_14ComposedLayoutINS4_7SwizzleILi3ELi4ELi3EEENS4_18smem_ptr_flag_bitsILi32EEENSS_INS5_IJNSA_ILi8EEESG_EEENS5_IJSG_SB_EEEEEEEvNS4_8identityES11_S1B_vS1C_EENS_8epilogue10collective6detail29Sm90TmaWarpSpecializedAdapterINS1F_15DefaultEpilogueISI_SJ_SJ_NS1E_6thread17LinearCombinationISI_Li1EffLNS1J_9ScaleType4KindE0ELNS_15FloatRoundStyleE2ESI_EENS1_15EpilogueDefaultEEEEEvvEEEEvNT_6ParamsE,"ax",@progbits
	.align	128
.text._ZN7cutlass13device_kernelINS_4gemm6kernel13GemmUniversalIN4cute5tupleIJiiiiEEENS1_10collective13CollectiveMmaINS1_34MainloopSm90TmaGmmaWarpSpecializedILi4ENS5_IJNS4_1CILi1EEESB_SB_EEENS1_35KernelTmaWarpSpecializedCooperativeEEENS5_IJNSA_ILi256EEESF_NSA_ILi32EEEEEENS_10tfloat32_tENS5_IJlSB_lEEESI_SJ_NS4_8TiledMMAINS4_8MMA_AtomIJNS4_4SM904GMMA30MMA_64x256x8_F32TF32TF32_SS_TNILNSN_7ScaleInE1ELSP_1EEEEEENS4_6LayoutINS5_IJNSA_ILi2EEESB_SB_EEENS5_IJSB_NSA_ILi0EEESV_EEEEENS5_IJNS4_10UnderscoreESY_SY_EEEEENS4_13SM90_TMA_LOADENS4_14ComposedLayoutINS4_7SwizzleILi3ELi4ELi3EEENS4_18smem_ptr_flag_bitsILi32EEENSS_INS5_IJNSA_ILi8EEESG_EEENS5_IJSG_SB_EEEEEEEvNS4_8identityES11_S1B_vS1C_EENS_8epilogue10collective6detail29Sm90TmaWarpSpecializedAdapterINS1F_15DefaultEpilogueISI_SJ_SJ_NS1E_6thread17LinearCombinationISI_Li1EffLNS1J_9ScaleType4KindE0ELNS_15FloatRoundStyleE2ESI_EENS1_15EpilogueDefaultEEEEEvvEEEEvNT_6ParamsE:
        .type           _ZN7cutlass13device_kernelINS_4gemm6kernel13GemmUniversalIN4cute5tupleIJiiiiEEENS1_10collective13CollectiveMmaINS1_34MainloopSm90TmaGmmaWarpSpecializedILi4ENS5_IJNS4_1CILi1EEESB_SB_EEENS1_35KernelTmaWarpSpecializedCooperativeEEENS5_IJNSA_ILi256EEESF_NSA_ILi32EEEEEENS_10tfloat32_tENS5_IJlSB_lEEESI_SJ_NS4_8TiledMMAINS4_8MMA_AtomIJNS4_4SM904GMMA30MMA_64x256x8_F32TF32TF32_SS_TNILNSN_7ScaleInE1ELSP_1EEEEEENS4_6LayoutINS5_IJNSA_ILi2EEESB_SB_EEENS5_IJSB_NSA_ILi0EEESV_EEEEENS5_IJNS4_10UnderscoreESY_SY_EEEEENS4_13SM90_TMA_LOADENS4_14ComposedLayoutINS4_7SwizzleILi3ELi4ELi3EEENS4_18smem_ptr_flag_bitsILi32EEENSS_INS5_IJNSA_ILi8EEESG_EEENS5_IJSG_SB_EEEEEEEvNS4_8identityES11_S1B_vS1C_EENS_8epilogue10collective6detail29Sm90TmaWarpSpecializedAdapterINS1F_15DefaultEpilogueISI_SJ_SJ_NS1E_6thread17LinearCombinationISI_Li1EffLNS1J_9ScaleType4KindE0ELNS_15FloatRoundStyleE2ESI_EENS1_15EpilogueDefaultEEEEEvvEEEEvNT_6ParamsE,@function
        .size           _ZN7cutlass13device_kernelINS_4gemm6kernel13GemmUniversalIN4cute5tupleIJiiiiEEENS1_10collective13CollectiveMmaINS1_34MainloopSm90TmaGmmaWarpSpecializedILi4ENS5_IJNS4_1CILi1EEESB_SB_EEENS1_35KernelTmaWarpSpecializedCooperativeEEENS5_IJNSA_ILi256EEESF_NSA_ILi32EEEEEENS_10tfloat32_tENS5_IJlSB_lEEESI_SJ_NS4_8TiledMMAINS4_8MMA_AtomIJNS4_4SM904GMMA30MMA_64x256x8_F32TF32TF32_SS_TNILNSN_7ScaleInE1ELSP_1EEEEEENS4_6LayoutINS5_IJNSA_ILi2EEESB_SB_EEENS5_IJSB_NSA_ILi0EEESV_EEEEENS5_IJNS4_10UnderscoreESY_SY_EEEEENS4_13SM90_TMA_LOADENS4_14ComposedLayoutINS4_7SwizzleILi3ELi4ELi3EEENS4_18smem_ptr_flag_bitsILi32EEENSS_INS5_IJNSA_ILi8EEESG_EEENS5_IJSG_SB_EEEEEEEvNS4_8identityES11_S1B_vS1C_EENS_8epilogue10collective6detail29Sm90TmaWarpSpecializedAdapterINS1F_15DefaultEpilogueISI_SJ_SJ_NS1E_6thread17LinearCombinationISI_Li1EffLNS1J_9ScaleType4KindE0ELNS_15FloatRoundStyleE2ESI_EENS1_15EpilogueDefaultEEEEEvvEEEEvNT_6ParamsE,(.L_x_576 - _ZN7cutlass13device_kernelINS_4gemm6kernel13GemmUniversalIN4cute5tupleIJiiiiEEENS1_10collective13CollectiveMmaINS1_34MainloopSm90TmaGmmaWarpSpecializedILi4ENS5_IJNS4_1CILi1EEESB_SB_EEENS1_35KernelTmaWarpSpecializedCooperativeEEENS5_IJNSA_ILi256EEESF_NSA_ILi32EEEEEENS_10tfloat32_tENS5_IJlSB_lEEESI_SJ_NS4_8TiledMMAINS4_8MMA_AtomIJNS4_4SM904GMMA30MMA_64x256x8_F32TF32TF32_SS_TNILNSN_7ScaleInE1ELSP_1EEEEEENS4_6LayoutINS5_IJNSA_ILi2EEESB_SB_EEENS5_IJSB_NSA_ILi0EEESV_EEEEENS5_IJNS4_10UnderscoreESY_SY_EEEEENS4_13SM90_TMA_LOADENS4_14ComposedLayoutINS4_7SwizzleILi3ELi4ELi3EEENS4_18smem_ptr_flag_bitsILi32EEENSS_INS5_IJNSA_ILi8EEESG_EEENS5_IJSG_SB_EEEEEEEvNS4_8identityES11_S1B_vS1C_EENS_8epilogue10collective6detail29Sm90TmaWarpSpecializedAdapterINS1F_15DefaultEpilogueISI_SJ_SJ_NS1E_6thread17LinearCombinationISI_Li1EffLNS1J_9ScaleType4KindE0ELNS_15FloatRoundStyleE2ESI_EENS1_15EpilogueDefaultEEEEEvvEEEEvNT_6ParamsE)
        .other          _ZN7cutlass13device_kernelINS_4gemm6kernel13GemmUniversalIN4cute5tupleIJiiiiEEENS1_10collective13CollectiveMmaINS1_34MainloopSm90TmaGmmaWarpSpecializedILi4ENS5_IJNS4_1CILi1EEESB_SB_EEENS1_35KernelTmaWarpSpecializedCooperativeEEENS5_IJNSA_ILi256EEESF_NSA_ILi32EEEEEENS_10tfloat32_tENS5_IJlSB_lEEESI_SJ_NS4_8TiledMMAINS4_8MMA_AtomIJNS4_4SM904GMMA30MMA_64x256x8_F32TF32TF32_SS_TNILNSN_7ScaleInE1ELSP_1EEEEEENS4_6LayoutINS5_IJNSA_ILi2EEESB_SB_EEENS5_IJSB_NSA_ILi0EEESV_EEEEENS5_IJNS4_10UnderscoreESY_SY_EEEEENS4_13SM90_TMA_LOADENS4_14ComposedLayoutINS4_7SwizzleILi3ELi4ELi3EEENS4_18smem_ptr_flag_bitsILi32EEENSS_INS5_IJNSA_ILi8EEESG_EEENS5_IJSG_SB_EEEEEEEvNS4_8identityES11_S1B_vS1C_EENS_8epilogue10collective6detail29Sm90TmaWarpSpecializedAdapterINS1F_15DefaultEpilogueISI_SJ_SJ_NS1E_6thread17LinearCombinationISI_Li1EffLNS1J_9ScaleType4KindE0ELNS_15FloatRoundStyleE2ESI_EENS1_15EpilogueDefaultEEEEEvvEEEEvNT_6ParamsE,@"STO_CUDA_ENTRY STV_DEFAULT"
_ZN7cutlass13device_kernelINS_4gemm6kernel13GemmUniversalIN4cute5tupleIJiiiiEEENS1_10collective13CollectiveMmaINS1_34MainloopSm90TmaGmmaWarpSpecializedILi4ENS5_IJNS4_1CILi1EEESB_SB_EEENS1_35KernelTmaWarpSpecializedCooperativeEEENS5_IJNSA_ILi256EEESF_NSA_ILi32EEEEEENS_10tfloat32_tENS5_IJlSB_lEEESI_SJ_NS4_8TiledMMAINS4_8MMA_AtomIJNS4_4SM904GMMA30MMA_64x256x8_F32TF32TF32_SS_TNILNSN_7ScaleInE1ELSP_1EEEEEENS4_6LayoutINS5_IJNSA_ILi2EEESB_SB_EEENS5_IJSB_NSA_ILi0EEESV_EEEEENS5_IJNS4_10UnderscoreESY_SY_EEEEENS4_13SM90_TMA_LOADENS4_14ComposedLayoutINS4_7SwizzleILi3ELi4ELi3EEENS4_18smem_ptr_flag_bitsILi32EEENSS_INS5_IJNSA_ILi8EEESG_EEENS5_IJSG_SB_EEEEEEEvNS4_8identityES11_S1B_vS1C_EENS_8epilogue10collective6detail29Sm90TmaWarpSpecializedAdapterINS1F_15DefaultEpilogueISI_SJ_SJ_NS1E_6thread17LinearCombinationISI_Li1EffLNS1J_9ScaleType4KindE0ELNS_15FloatRoundStyleE2ESI_EENS1_15EpilogueDefaultEEEEEvvEEEEvNT_6ParamsE:
[----:B------:R-:W0:Y:S02]  /*0000*/  LDC R1, c[0x0][0x28] ;  /* 0x00000a00ff017b82 */ /* 0x000e240000000800 */
[----:B0-----:R-:W-:Y:S01]  /*0010*/  VIADD R1, R1, 0xfffff878 ;  /* 0xfffff87801017836 */ /* 0x001fe20000000000 */
[----:B------:R-:W0:Y:S01]  /*0020*/  S2R R2, SR_TID.X ;  /* 0x0000000000027919 */ /* 0x000e220000002100 */
[----:B------:R-:W-:Y:S01]  /*0030*/  ELECT P0, URZ, PT ;  /* 0x00000000003f782f */ /* 0x000fe20003800000 */
[----:B------:R-:W-:Y:S01]  /*0040*/  BSSY B0, `(.L_x_0) ;  /* 0x0000015000007945 */ /* 0x000fe20003800000 */
[--C-:B0-----:R-:W-:Y:S02]  /*0050*/  SHF.R.U32.HI R0, RZ, 0x5, R2.reuse ;  /* 0x00000005ff007819 */ /* 0x101fe40000011602 */
[----:B------:R-:W-:-:S03]  /*0060*/  SHF.R.U32.HI R162, RZ, 0x7, R2 ;  /* 0x00000007ffa27819 */ /* 0x000fc60000011602 */
[----:B------:R-:W0:Y:S04]  /*0070*/  SHFL.IDX PT, R3, R0, RZ, 0x1f ;  /* 0x00001fff00037589 */ /* 0x000e2800000e0000 */
[----:B------:R-:W1:Y:S01]  /*0080*/  SHFL.IDX PT, R2, R162, RZ, 0x1f ;  /* 0x00001fffa2027589 */ /* 0x000e6200000e0000 */
[----:B0-----:R-:W-:Y:S02]  /*0090*/  R2UR UR10, R3 ;  /* 0x00000000030a72ca */ /* 0x001fe400000e0000 */
[----:B-1----:R-:W-:-:S11]  /*00a0*/  R2UR UR5, R2 ;  /* 0x00000000020572ca */ /* 0x002fd600000e0000 */
[----:B------:R-:W-:Y:S02]  /*00b0*/  USHF.R.S32.HI UR4, URZ, 0x1f, UR10 ;  /* 0x0000001f3f047899 */ /* 0x000fe4000801140a */
[----:B------:R-:W-:Y:S02]  /*00c0*/  ISETP.NE.OR P0, PT, RZ, UR10, !P0 ;  /* 0x0000000aff007c0c */ /* 0x000fe4000c705670 */
[----:B------:R-:W-:-:S04]  /*00d0*/  ULEA.HI UR4, UR4, UR10, URZ, 0x2 ;  /* 0x0000000a04047291 */ /* 0x000fc8000f8f103f */
[----:B------:R-:W-:-:S04]  /*00e0*/  ULOP3.LUT UR4, UR4, 0xfffffffc, URZ, 0xc0, !UPT ;  /* 0xfffffffc04047892 */ /* 0x000fc8000f8ec03f */
[----:B------:R-:W-:-:S03]  /*00f0*/  UIADD3 UR10, UR10, -UR4, URZ ;  /* 0x800000040a0a7290 */ /* 0x000fc6000fffe03f */
[----:B------:R-:W-:Y:S09]  /*0100*/  @P0 BRA `(.L_x_1) ;  /* 0x0000000000200947 */ /* 0x000ff20003800000 */
[----:B------:R-:W-:Y:S02]  /*0110*/  ULDC.64 UR6, c[0x0][0x198] ;  /* 0x0000660000067ab9 */ /* 0x000fe40000000a00 */
[----:B------:R-:W-:Y:S02]  /*0120*/  UIADD3 UR8, UP0, UR6, 0xf0, URZ ;  /* 0x000000f006087890 */ /* 0x000fe4000ff1e03f */
[----:B------:R-:W-:Y:S02]  /*0130*/  UIADD3 UR6, UP1, UR6, 0x1f0, URZ ;  /* 0x000001f006067890 */ /* 0x000fe4000ff3e03f */
[----:B------:R-:W-:Y:S02]  /*0140*/  UIADD3.X UR9, URZ, UR7, URZ, UP0, !UPT ;  /* 0x000000073f097290 */ /* 0x000fe400087fe43f */
[----:B------:R-:W-:-:S07]  /*0150*/  UIADD3.X UR7, URZ, UR7, URZ, UP1, !UPT ;  /* 0x000000073f077290 */ /* 0x000fce0008ffe43f */
[----:B------:R0:W-:Y:S02]  /*0160*/  UTMACCTL.PF [UR8] ;  /* 0x00000000080079b9 */ /* 0x0001e40008040000 */
[----:B------:R0:W-:Y:S02]  /*0170*/  UTMACCTL.PF [UR6] ;  /* 0x00000000060079b9 */ /* 0x0001e40008040000 */
[----:B0-----:R-:W-:Y:S01]  /*0180*/  NOP ;  /* 0x0000000000007918 */ /* 0x001fe20000000000 */
.L_x_1:
[----:B------:R-:W-:Y:S05]  /*0190*/  BSYNC B0 ;  /* 0x0000000000007941 */ /* 0x000fea0003800000 */
.L_x_0:
[----:B------:R-:W0:Y:S01]  /*01a0*/  SHFL.IDX PT, R2, R0, RZ, 0x1f ;  /* 0x00001fff00027589 */ /* 0x000e2200000e0000 */
[----:B------:R-:W-:Y:S01]  /*01b0*/  UISETP.NE.AND UP0, UPT, UR10, 0x3, UPT ;  /* 0x000000030a00788c */ /* 0x000fe2000bf05270 */
[----:B------:R-:W-:Y:S01]  /*01c0*/  ISETP.NE.AND P1, PT, RZ, UR5, PT ;  /* 0x00000005ff007c0c */ /* 0x000fe2000bf25270 */
[----:B------:R-:W-:Y:S02]  /*01d0*/  UIADD3 UR18, UR5, -0x1, URZ ;  /* 0xffffffff05127890 */ /* 0x000fe4000fffe03f */
[----:B------:R-:W-:Y:S02]  /*01e0*/  UISETP.EQ.OR UP0, UPT, UR10, URZ, !UP0 ;  /* 0x0000003f0a00728c */ /* 0x000fe4000c702670 */
[----:B------:R-:W-:Y:S02]  /*01f0*/  UISETP.GE.U32.AND UP1, UPT, UR18, 0x2, UPT ;  /* 0x000000021200788c */ /* 0x000fe4000bf26070 */
[----:B------:R-:W-:-:S04]  /*0200*/  UISETP.EQ.AND UP0, UPT, UR5, URZ, UP0 ;  /* 0x0000003f0500728c */ /* 0x000fc80008702270 */
[----:B------:R-:W-:-:S04]  /*0210*/  USEL UR40, URZ, 0x1, !UP0 ;  /* 0x000000013f287887 */ /* 0x000fc8000c000000 */
[----:B------:R-:W-:Y:S01]  /*0220*/  USEL UR40, UR40, 0x2, UP1 ;  /* 0x0000000228287887 */ /* 0x000fe20008800000 */
[----:B0-----:R-:W-:-:S13]  /*0230*/  ISETP.NE.AND P0, PT, R2, RZ, PT ;  /* 0x000000ff0200720c */ /* 0x001fda0003f05270 */
[----:B------:R-:W-:Y:S05]  /*0240*/  @P0 BRA `(.L_x_2) ;  /* 0x0000000000580947 */ /* 0x000fea0003800000 */
[----:B------:R-:W0:Y:S01]  /*0250*/  S2UR UR8, SR_CgaCtaId ;  /* 0x00000000000879c3 */ /* 0x000e220000008800 */
[----:B------:R-:W-:Y:S01]  /*0260*/  UMOV UR4, 0x400 ;  /* 0x0000040000047882 */ /* 0x000fe20000000000 */
[----:B------:R-:W-:Y:S01]  /*0270*/  UMOV UR5, 0x1 ;  /* 0x0000000100057882 */ /* 0x000fe20000000000 */
[----:B------:R-:W-:Y:S01]  /*0280*/  UMOV UR6, 0x100 ;  /* 0x0000010000067882 */ /* 0x000fe20000000000 */
[----:B------:R-:W-:Y:S01]  /*0290*/  ELECT P0, URZ, PT ;  /* 0x00000000003f782f */ /* 0x000fe20003800000 */
[----:B------:R-:W-:-:S04]  /*02a0*/  UIADD3 UR6, -UR6, 0x100000, URZ ;  /* 0x0010000006067890 */ /* 0x000fc8000fffe13f */
[----:B------:R-:W-:Y:S02]  /*02b0*/  USHF.L.U32 UR7, UR6, 0xb, URZ ;  /* 0x0000000b06077899 */ /* 0x000fe4000800063f */
[----:B------:R-:W-:Y:S02]  /*02c0*/  USHF.L.U32 UR6, UR6, 0x1, URZ ;  /* 0x0000000106067899 */ /* 0x000fe4000800063f */
[----:B0-----:R-:W-:Y:S02]  /*02d0*/  ULEA UR8, UR8, UR4, 0x18 ;  /* 0x0000000408087291 */ /* 0x001fe4000f8ec03f */
[----:B------:R-:W-:-:S04]  /*02e0*/  UIADD3 UR4, -UR5, 0x100000, URZ ;  /* 0x0010000005047890 */ /* 0x000fc8000fffe13f */
[----:B------:R-:W-:Y:S02]  /*02f0*/  USHF.L.U32 UR5, UR4, 0xb, URZ ;  /* 0x0000000b04057899 */ /* 0x000fe4000800063f */
[----:B------:R-:W-:Y:S01]  /*0300*/  USHF.L.U32 UR4, UR4, 0x1, URZ ;  /* 0x0000000104047899 */ /* 0x000fe2000800063f */
[----:B------:R-:W0:Y:S11]  /*0310*/  FENCE.VIEW.ASYNC.S ;  /* 0x00000000000073c6 */ /* 0x000e360000000000 */
[----:B0-----:R0:W1:Y:S01]  /*0320*/  SYNCS.EXCH.64 URZ, [UR8], UR4 ;  /* 0x00000004083f75b2 */ /* 0x0010620008000100 */
[----:B------:R0:W2:Y:S01]  /*0330*/  SYNCS.EXCH.64 URZ, [UR8+0x20], UR6 ;  /* 0x00002006083f75b2 */ /* 0x0000a20008000100 */
[----:B------:R0:W3:Y:S01]  /*0340*/  SYNCS.EXCH.64 URZ, [UR8+0x8], UR4 ;  /* 0x00000804083f75b2 */ /* 0x0000e20008000100 */
[----:B------:R0:W4:Y:S01]  /*0350*/  SYNCS.EXCH.64 URZ, [UR8+0x28], UR6 ;  /* 0x00002806083f75b2 */ /* 0x0001220008000100 */
[----:B------:R0:W0:Y:S01]  /*0360*/  SYNCS.EXCH.64 URZ, [UR8+0x10], UR4 ;  /* 0x00001004083f75b2 */ /* 0x0000220008000100 */
[----:B------:R0:W0:Y:S01]  /*0370*/  SYNCS.EXCH.64 URZ, [UR8+0x30], UR6 ;  /* 0x00003006083f75b2 */ /* 0x0000220008000100 */
[----:B------:R0:W0:Y:S01]  /*0380*/  SYNCS.EXCH.64 URZ, [UR8+0x18], UR4 ;  /* 0x00001804083f75b2 */ /* 0x0000220008000100 */
[----:B------:R0:W0:Y:S01]  /*0390*/  SYNCS.EXCH.64 URZ, [UR8+0x38], UR6 ;  /* 0x00003806083f75b2 */ /* 0x0000220008000100 */
[----:B------:R-:W-:Y:S01]  /*03a0*/  NOP ;  /* 0x0000000000007918 */ /* 0x000fe20000000000 */
.L_x_2:
[----:B------:R-:W5:Y:S01]  /*03b0*/  SHFL.IDX PT, R0, R0, RZ, 0x1f ;  /* 0x00001fff00007589 */ /* 0x000f6200000e0000 */
[----:B------:R-:W-:Y:S01]  /*03c0*/  ELECT P0, URZ, PT ;  /* 0x00000000003f782f */ /* 0x000fe20003800000 */
[----:B------:R-:W1:Y:S01]  /*03d0*/  S2UR UR17, SR_CTAID.Y ;  /* 0x00000000001179c3 */ /* 0x000e620000002600 */
[----:B0-----:R-:W-:Y:S01]  /*03e0*/  ULDC UR5, c[0x0][0x65c] ;  /* 0x0001970000057ab9 */ /* 0x001fe20000000800 */
[----:B------:R-:W-:Y:S01]  /*03f0*/  UMOV UR12, 0x20 ;  /* 0x00000020000c7882 */ /* 0x000fe20000000000 */
[----:B------:R-:W-:Y:S01]  /*0400*/  UISETP.NE.AND UP2, UPT, UR5, 0x1, UPT ;  /* 0x000000010500788c */ /* 0x000fe2000bf45270 */
[----:B------:R-:W-:Y:S01]  /*0410*/  NOP ;  /* 0x0000000000007918 */ /* 0x000fe20000000000 */
[----:B------:R-:W-:Y:S02]  /*0420*/  NOP ;  /* 0x0000000000007918 */ /* 0x000fe40000000000 */
[----:B------:R-:W-:Y:S01]  /*0430*/  UP2UR UR45, UPR, URZ, 0x4 ;  /* 0x000000043f2d7883 */ /* 0x000fe20008000000 */
[----:B------:R-:W0:Y:S01]  /*0440*/  S2UR UR4, SR_CTAID.X ;  /* 0x00000000000479c3 */ /* 0x000e220000002500 */
[----:B------:R-:W-:-:S02]  /*0450*/  PLOP3.LUT P3, PT, PT, PT, UP2, 0x80, 0x0 ;  /* 0x000000000000781c */ /* 0x000fc40003f6f028 */
[----:B------:R-:W-:Y:S02]  /*0460*/  PLOP3.LUT P2, PT, PT, PT, UP2, 0x80, 0x0 ;  /* 0x000000000000781c */ /* 0x000fe40003f4f028 */
[----:B------:R-:W-:Y:S01]  /*0470*/  PLOP3.LUT P4, PT, PT, PT, UP2, 0x80, 0x0 ;  /* 0x000000000000781c */ /* 0x000fe20003f8f028 */
[----:B------:R-:W-:Y:S01]  /*0480*/  @UP2 ULDC UR14, c[0x0][0x10] ;  /* 0x00000400000e2ab9 */ /* 0x000fe20000000800 */
[----:B------:R-:W-:Y:S01]  /*0490*/  @UP2 UMOV UR9, URZ ;  /* 0x0000003f00092c82 */ /* 0x000fe20008000000 */
[----:B------:R-:W-:Y:S01]  /*04a0*/  @!UP2 ULDC UR11, c[0x0][0xc] ;  /* 0x00000300000baab9 */ /* 0x000fe20000000800 */
[----:B-----5:R-:W-:Y:S01]  /*04b0*/  ISETP.NE.OR P0, PT, R0, RZ, !P0 ;  /* 0x000000ff0000720c */ /* 0x020fe20004705670 */
[----:B-1----:R-:W-:Y:S02]  /*04c0*/  @UP2 UMOV UR7, UR17 ;  /* 0x0000001100072c82 */ /* 0x002fe40008000000 */
[----:B------:R-:W-:Y:S01]  /*04d0*/  @UP2 UMOV UR8, UR7 ;  /* 0x0000000700082c82 */ /* 0x000fe20008000000 */
[----:B------:R-:W-:Y:S01]  /*04e0*/  @!UP2 UMOV UR7, UR17 ;  /* 0x000000110007ac82 */ /* 0x000fe20008000000 */
[----:B0-----:R-:W-:-:S08]  /*04f0*/  @UP2 UIMAD.WIDE.U32 UR14, UR4, UR14, UR8 ;  /* 0x0000000e040e22a5 */ /* 0x001fd0000f8e0008 */
[----:B------:R-:W-:Y:S01]  /*0500*/  VOTEU.ALL UP0, P0 ;  /* 0x00000000003f7886 */ /* 0x000fe20000000000 */
[----:B------:R-:W-:Y:S01]  /*0510*/  VOTEU.ALL UP1, P0 ;  /* 0x00000000003f7886 */ /* 0x000fe20000020000 */
[----:B------:R-:W-:-:S03]  /*0520*/  IMAD.U32 R2, RZ, RZ, UR14 ;  /* 0x0000000eff027e24 */ /* 0x000fc6000f8e00ff */
[----:B------:R-:W0:Y:S01]  /*0530*/  @!UP0 S2UR UR6, SR_CgaCtaId ;  /* 0x00000000000689c3 */ /* 0x000e220000008800 */
[----:B------:R-:W-:Y:S01]  /*0540*/  @!UP0 UMOV UR5, 0x400 ;  /* 0x0000040000058882 */ /* 0x000fe20000000000 */
[----:B------:R-:W-:-:S04]  /*0550*/  @!UP0 UIADD3 UR12, -UR12, 0x100000, URZ ;  /* 0x001000000c0c8890 */ /* 0x000fc8000fffe13f */
[----:B------:R-:W-:Y:S02]  /*0560*/  @!UP0 USHF.L.U32 UR13, UR12, 0xb, URZ ;  /* 0x0000000b0c0d8899 */ /* 0x000fe4000800063f */
[----:B------:R-:W-:Y:S01]  /*0570*/  @!UP0 USHF.L.U32 UR12, UR12, 0x1, URZ ;  /* 0x000000010c0c8899 */ /* 0x000fe2000800063f */
[----:B------:R-:W-:Y:S01]  /*0580*/  IMAD.U32 R3, RZ, RZ, UR15 ;  /* 0x0000000fff037e24 */ /* 0x000fe2000f8e00ff */
[----:B0-----:R-:W-:Y:S01]  /*0590*/  @!UP0 ULEA UR16, UR6, UR5, 0x18 ;  /* 0x0000000506108291 */ /* 0x001fe2000f8ec03f */
[----:B------:R-:W-:Y:S01]  /*05a0*/  VOTEU.ALL UP0, P0 ;  /* 0x00000000003f7886 */ /* 0x000fe20000000000 */
[----:B------:R-:W-:Y:S01]  /*05b0*/  PLOP3.LUT P0, PT, PT, PT, UP2, 0x80, 0x0 ;  /* 0x000000000000781c */ /* 0x000fe20003f0f028 */
[----:B------:R-:W-:Y:S01]  /*05c0*/  UMOV UR5, URZ ;  /* 0x0000003f00057c82 */ /* 0x000fe20008000000 */
[----:B------:R-:W-:Y:S01]  /*05d0*/  @UP2 UMOV UR6, URZ ;  /* 0x0000003f00062c82 */ /* 0x000fe20008000000 */
[----:B------:R-:W-:Y:S02]  /*05e0*/  @!UP2 UIMAD.WIDE.U32 UR8, UR11, UR7, UR4 ;  /* 0x000000070b08a2a5 */ /* 0x000fe4000f8e0004 */
[----:B------:R-:W-:Y:S01]  /*05f0*/  @UP2 UIADD3 UR6, UR15, UR6, URZ ;  /* 0x000000060f062290 */ /* 0x000fe2000fffe03f */
[----:B------:R-:W0:Y:S04]  /*0600*/  FENCE.VIEW.ASYNC.S ;  /* 0x00000000000073c6 */ /* 0x000e280000000000 */
[----:B0-----:R0:W2:Y:S01]  /*0610*/  @!UP0 SYNCS.EXCH.64 URZ, [UR16+0x50], UR12 ;  /* 0x0000500c103f85b2 */ /* 0x0010a20008000100 */
[----:B------:R-:W-:-:S02]  /*0620*/  IMAD.U32 R5, RZ, RZ, UR9 ;  /* 0x00000009ff057e24 */ /* 0x000fc4000f8e00ff */
[----:B------:R-:W-:Y:S02]  /*0630*/  @P2 IMAD.U32 R17, RZ, RZ, UR6 ;  /* 0x00000006ff112e24 */ /* 0x000fe4000f8e00ff */
[----:B------:R-:W-:Y:S02]  /*0640*/  @P0 IMAD.MOV.U32 R6, RZ, RZ, R2 ;  /* 0x000000ffff060224 */ /* 0x000fe400078e0002 */
[----:B------:R-:W-:Y:S02]  /*0650*/  IMAD.U32 R2, RZ, RZ, UR8 ;  /* 0x00000008ff027e24 */ /* 0x000fe4000f8e00ff */
[----:B------:R-:W-:Y:S02]  /*0660*/  IMAD.U32 R3, RZ, RZ, UR9 ;  /* 0x00000009ff037e24 */ /* 0x000fe4000f8e00ff */
[----:B------:R-:W-:Y:S02]  /*0670*/  @!P3 IMAD.MOV.U32 R6, RZ, RZ, R2 ;  /* 0x000000ffff06b224 */ /* 0x000fe400078e0002 */
[----:B------:R-:W-:-:S02]  /*0680*/  IMAD.U32 R4, RZ, RZ, UR8 ;  /* 0x00000008ff047e24 */ /* 0x000fc4000f8e00ff */
[----:B------:R-:W-:Y:S01]  /*0690*/  @!P4 IMAD.MOV.U32 R17, RZ, RZ, R5 ;  /* 0x000000ffff11c224 */ /* 0x000fe200078e0005 */
[----:B------:R0:W-:Y:S01]  /*06a0*/  STL [R1+0x200], R6 ;  /* 0x0002000601007387 */ /* 0x0001e20000100800 */
[----:B------:R0:W2:Y:S01]  /*06b0*/  @!UP1 SYNCS.EXCH.64 URZ, [UR16+0x58], UR12 ;  /* 0x0000580c103f95b2 */ /* 0x0000a20008000100 */
[----:B------:R-:W-:Y:S01]  /*06c0*/  NOP ;  /* 0x0000000000007918 */ /* 0x000fe20000000000 */
[----:B--234-:R-:W-:Y:S06]  /*06d0*/  BAR.SYNC.DEFER_BLOCKING 0x0 ;  /* 0x0000000000007b1d */ /* 0x01cfec0000010000 */
[----:B------:R-:W-:Y:S05]  /*06e0*/  @!P1 BRA `(.L_x_3) ;  /* 0x0000018c00e09947 */ /* 0x000fea0003800000 */
[----:B------:R-:W-:-:S06]  /*06f0*/  UISETP.GT.U32.AND UP0, UPT, UR18, 0x1, UPT ;  /* 0x000000011200788c */ /* 0x000fcc000bf04070 */
[----:B------:R-:W-:-:S13]  /*0700*/  PLOP3.LUT P0, PT, PT, PT, UP0, 0x80, 0x0 ;  /* 0x000000000000781c */ /* 0x000fda0003f0f008 */
[----:B0-----:R-:W-:Y:S05]  /*0710*/  @P0 EXIT ;  /* 0x000000000000094d */ /* 0x001fea0003800000 */
[----:B------:R-:W-:Y:S01]  /*0720*/  ULDC.64 UR8, c[0x0][0x650] ;  /* 0x0001940000087ab9 */ /* 0x000fe20000000a00 */
[----:B------:R-:W-:Y:S01]  /*0730*/  UMOV UR41, 0xffffffff ;  /* 0xffffffff00297882 */ /* 0x000fe20000000000 */
[----:B------:R-:W-:Y:S01]  /*0740*/  ISETP.GE.U32.AND P0, PT, R6, UR8, PT ;  /* 0x0000000806007c0c */ /* 0x000fe2000bf06070 */
[----:B------:R-:W-:Y:S01]  /*0750*/  UMOV UR42, 0xffffffff ;  /* 0xffffffff002a7882 */ /* 0x000fe20000000000 */
[----:B------:R-:W-:Y:S01]  /*0760*/  UMOV UR43, 0xffffffff ;  /* 0xffffffff002b7882 */ /* 0x000fe20000000000 */
[----:B------:R-:W-:Y:S02]  /*0770*/  PRMT R0, RZ, 0x7610, R0 ;  /* 0x00007610ff007816 */ /* 0x000fe40000000000 */
[----:B------:R-:W-:-:S13]  /*0780*/  ISETP.GE.U32.AND.EX P0, PT, R17, UR9, PT, P0 ;  /* 0x0000000911007c0c */ /* 0x000fda000bf06100 */
[----:B------:R-:W-:Y:S05]  /*0790*/  @P0 BRA `(.L_x_4) ;  /* 0x0000000400800947 */ /* 0x000fea0003800000 */
[----:B------:R-:W-:Y:S01]  /*07a0*/  I2FP.F32.U32 R0, UR4 ;  /* 0x0000000400007c45 */ /* 0x000fe20008201000 */
[----:B------:R-:W-:Y:S01]  /*07b0*/  ULDC.64 UR16, c[0x0][0x628] ;  /* 0x00018a0000107ab9 */ /* 0x000fe20000000a00 */
[----:B------:R-:W-:Y:S01]  /*07c0*/  ULDC UR6, c[0x0][0x150] ;  /* 0x0000540000067ab9 */ /* 0x000fe20000000800 */
[----:B------:R-:W-:Y:S01]  /*07d0*/  ISETP.NE.U32.AND P0, PT, RZ, UR16, PT ;  /* 0x00000010ff007c0c */ /* 0x000fe2000bf05070 */
[----:B------:R-:W-:Y:S01]  /*07e0*/  ULDC UR15, c[0x0][0x630] ;  /* 0x00018c00000f7ab9 */ /* 0x000fe20000000800 */
[----:B------:R-:W-:Y:S01]  /*07f0*/  FMUL R0, R0, UR6 ;  /* 0x0000000600007c20 */ /* 0x000fe20008400000 */
[----:B------:R-:W-:Y:S01]  /*0800*/  R2UR UR18, R6 ;  /* 0x00000000061272ca */ /* 0x000fe200000e0000 */
[----:B------:R-:W-:Y:S01]  /*0810*/  ULDC UR20, c[0x0][0x154] ;  /* 0x0000550000147ab9 */ /* 0x000fe20000000800 */
[----:B------:R-:W-:Y:S01]  /*0820*/  ISETP.NE.AND.EX P0, PT, RZ, UR17, PT, P0 ;  /* 0x00000011ff007c0c */ /* 0x000fe2000bf05300 */
[----:B------:R0:W1:Y:S01]  /*0830*/  F2I.U32.TRUNC.NTZ R2, R0 ;  /* 0x0000000000027305 */ /* 0x000062000020f000 */
[----:B------:R-:W-:-:S02]  /*0840*/  R2UR UR19, R17 ;  /* 0x00000000111372ca */ /* 0x000fc400000e0000 */
[----:B------:R-:W-:Y:S02]  /*0850*/  R2UR UR8, R6 ;  /* 0x00000000060872ca */ /* 0x000fe400000e0000 */
[----:B------:R-:W-:-:S07]  /*0860*/  R2UR UR9, R17 ;  /* 0x00000000110972ca */ /* 0x000fce00000e0000 */
[----:B0-----:R-:W-:Y:S08]  /*0870*/  @!P0 BRA `(.L_x_5) ;  /* 0x0000000000308947 */ /* 0x001ff00003800000 */
[----:B------:R-:W-:Y:S01]  /*0880*/  R2UR UR8, R6 ;  /* 0x00000000060872ca */ /* 0x000fe200000e0000 */
[----:B------:R-:W-:Y:S01]  /*0890*/  ULDC UR6, c[0x0][0x634] ;  /* 0x00018d0000067ab9 */ /* 0x000fe20000000800 */
[----:B------:R-:W-:-:S11]  /*08a0*/  R2UR UR14, R17 ;  /* 0x00000000110e72ca */ /* 0x000fd600000e0000 */
[----:B------:R-:W-:-:S04]  /*08b0*/  UIADD3 UR6, UP0, UR8, UR6, URZ ;  /* 0x0000000608067290 */ /* 0x000fc8000ff1e03f */
[----:B------:R-:W-:-:S04]  /*08c0*/  UIADD3.X UR14, URZ, UR14, URZ, UP0, !UPT ;  /* 0x0000000e3f0e7290 */ /* 0x000fc800087fe43f */
[----:B------:R-:W-:-:S04]  /*08d0*/  UIMAD.WIDE.U32 UR8, UR14, UR16, URZ ;  /* 0x000000100e0872a5 */ /* 0x000fc8000f8e003f */
[----:B------:R-:W-:Y:S02]  /*08e0*/  UIMAD.WIDE.U32 UR10, UP0, UR6, UR17, UR8 ;  /* 0x00000011060a72a5 */ /* 0x000fe4000f800008 */
[----:B------:R-:W-:Y:S02]  /*08f0*/  UIMAD.WIDE.U32 UR8, UR6, UR16, URZ ;  /* 0x00000010060872a5 */ /* 0x000fe4000f8e003f */
[----:B------:R-:W-:Y:S02]  /*0900*/  UIADD3.X UR13, URZ, URZ, URZ, UP0, !UPT ;  /* 0x0000003f3f0d7290 */ /* 0x000fe400087fe43f */
[----:B------:R-:W-:Y:S01]  /*0910*/  UIADD3 URZ, UP0, UR9, UR10, URZ ;  /* 0x0000000a093f7290 */ /* 0x000fe2000ff1e03f */
[----:B------:R-:W-:-:S03]  /*0920*/  UMOV UR12, UR11 ;  /* 0x0000000b000c7c82 */ /* 0x000fc60008000000 */
[----:B------:R-:W-:-:S12]  /*0930*/  UIMAD.WIDE.U32.X UR8, UR14, UR17, UR12, UP0 ;  /* 0x000000110e0872a5 */ /* 0x000fd800080e040c */
.L_x_5:
[----:B------:R-:W-:Y:S01]  /*0940*/  USHF.R.U64 UR43, UR8, UR15, UR9 ;  /* 0x0000000f082b7299 */ /* 0x000fe20008001209 */
[----:B------:R-:W-:Y:S01]  /*0950*/  I2FP.F32.U32 R0, UR7 ;  /* 0x0000000700007c45 */ /* 0x000fe20008201000 */
[----:B------:R-:W-:Y:S01]  /*0960*/  USHF.R.U32.HI UR5, URZ, UR15, UR9 ;  /* 0x0000000f3f057299 */ /* 0x000fe20008011609 */
[----:B-1----:R-:W-:Y:S01]  /*0970*/  R2UR UR12, R2 ;  /* 0x00000000020c72ca */ /* 0x002fe200000e0000 */
[----:B------:R-:W-:Y:S02]  /*0980*/  UIADD3 UR6, UP0, URZ, -UR43, URZ ;  /* 0x8000002b3f067290 */ /* 0x000fe4000ff1e03f */
[----:B------:R-:W-:Y:S01]  /*0990*/  FMUL R0, R0, UR20 ;  /* 0x0000001400007c20 */ /* 0x000fe20008400000 */
[----:B------:R-:W-:Y:S01]  /*09a0*/  ULDC.64 UR8, c[0x0][0x620] ;  /* 0x0001880000087ab9 */ /* 0x000fe20000000a00 */
[----:B------:R-:W-:Y:S01]  /*09b0*/  UIADD3.X UR5, URZ, ~UR5, URZ, UP0, !UPT ;  /* 0x800000053f057290 */ /* 0x000fe200087fe43f */
[----:B------:R-:W-:Y:S01]  /*09c0*/  UMOV UR10, UR18 ;  /* 0x00000012000a7c82 */ /* 0x000fe20008000000 */
[----:B------:R-:W-:-:S02]  /*09d0*/  UMOV UR11, UR19 ;  /* 0x00000013000b7c82 */ /* 0x000fc40008000000 */
[----:B------:R-:W-:Y:S01]  /*09e0*/  UIMAD UR5, UR5, UR8, URZ ;  /* 0x00000008050572a4 */ /* 0x000fe2000f8e023f */
[----:B------:R-:W0:Y:S01]  /*09f0*/  F2I.U32.TRUNC.NTZ R0, R0 ;  /* 0x0000000000007305 */ /* 0x000e22000020f000 */
[----:B------:R-:W-:Y:S02]  /*0a00*/  UIMAD.WIDE.U32 UR10, UR6, UR8, UR10 ;  /* 0x00000008060a72a5 */ /* 0x000fe4000f8e000a */
[----:B------:R-:W-:Y:S01]  /*0a10*/  UIMAD UR6, UR6, UR9, UR5 ;  /* 0x00000009060672a4 */ /* 0x000fe2000f8e0205 */
[----:B------:R-:W-:Y:S01]  /*0a20*/  ULDC UR21, c[0x0][0x658] ;  /* 0x0001960000157ab9 */ /* 0x000fe20000000800 */
[----:B------:R-:W-:Y:S02]  /*0a30*/  UMOV UR19, 0xffffffff ;  /* 0xffffffff00137882 */ /* 0x000fe40000000000 */
[----:B------:R-:W-:Y:S01]  /*0a40*/  UIADD3 UR6, UR11, UR6, URZ ;  /* 0x000000060b067290 */ /* 0x000fe2000fffe03f */
[----:B------:R-:W-:Y:S01]  /*0a50*/  ULDC UR15, c[0x0][0x618] ;  /* 0x00018600000f7ab9 */ /* 0x000fe20000000800 */
[----:B------:R-:W-:Y:S01]  /*0a60*/  ULDC.64 UR8, c[0x0][0x640] ;  /* 0x0001900000087ab9 */ /* 0x000fe20000000a00 */
[----:B------:R-:W-:Y:S01]  /*0a70*/  USHF.L.U32 UR11, UR19, UR21, URZ ;  /* 0x00000015130b7299 */ /* 0x000fe2000800063f */
[----:B------:R-:W-:Y:S01]  /*0a80*/  ISETP.NE.U32.AND P0, PT, RZ, UR8, PT ;  /* 0x00000008ff007c0c */ /* 0x000fe2000bf05070 */
[----:B------:R-:W-:-:S02]  /*0a90*/  USHF.R.U64 UR19, UR10, UR15, UR6 ;  /* 0x0000000f0a137299 */ /* 0x000fc40008001206 */
[----:B------:R-:W-:Y:S01]  /*0aa0*/  USHF.R.U32.HI UR10, URZ, UR15, UR6 ;  /* 0x0000000f3f0a7299 */ /* 0x000fe20008011606 */
[----:B0-----:R-:W-:Y:S01]  /*0ab0*/  R2UR UR14, R0 ;  /* 0x00000000000e72ca */ /* 0x001fe200000e0000 */
[----:B------:R-:W-:Y:S01]  /*0ac0*/  ULDC UR17, c[0x0][0x608] ;  /* 0x0001820000117ab9 */ /* 0x000fe20000000800 */
[----:B------:R-:W-:Y:S01]  /*0ad0*/  ISETP.NE.AND.EX P0, PT, RZ, UR9, PT, P0 ;  /* 0x00000009ff007c0c */ /* 0x000fe2000bf05300 */
[----:B------:R-:W-:Y:S02]  /*0ae0*/  USHF.R.U64 UR23, UR19, UR17, UR10 ;  /* 0x0000001113177299 */ /* 0x000fe4000800120a */
[----:B------:R-:W-:Y:S01]  /*0af0*/  USHF.R.U32.HI UR10, URZ, UR17, UR10 ;  /* 0x000000113f0a7299 */ /* 0x000fe2000801160a */
[----:B------:R-:W-:Y:S01]  /*0b00*/  UMOV UR16, 0x1 ;  /* 0x0000000100107882 */ /* 0x000fe20000000000 */
[----:B------:R-:W-:Y:S02]  /*0b10*/  UIADD3 UR12, -UR12, URZ, URZ ;  /* 0x0000003f0c0c7290 */ /* 0x000fe4000fffe13f */
[----:B------:R-:W-:-:S02]  /*0b20*/  USHF.R.U64 UR24, UR23, UR21, UR10 ;  /* 0x0000001517187299 */ /* 0x000fc4000800120a */
[----:B------:R-:W-:Y:S01]  /*0b30*/  USHF.L.U32 UR6, UR16, UR21, URZ ;  /* 0x0000001510067299 */ /* 0x000fe2000800063f */
[----:B------:R-:W-:Y:S01]  /*0b40*/  ULDC UR13, c[0x0][0x144] ;  /* 0x00005100000d7ab9 */ /* 0x000fe20000000800 */
[----:B------:R-:W-:Y:S01]  /*0b50*/  ULDC UR5, c[0x0][0x600] ;  /* 0x0001800000057ab9 */ /* 0x000fe20000000800 */
[----:B------:R-:W-:Y:S02]  /*0b60*/  ULOP3.LUT UR16, URZ, UR11, URZ, 0x33, !UPT ;  /* 0x0000000b3f107292 */ /* 0x000fe4000f8e333f */
[----:B------:R-:W-:Y:S02]  /*0b70*/  USHF.R.U32.HI UR11, URZ, UR21, UR10 ;  /* 0x000000153f0b7299 */ /* 0x000fe4000801160a */
[----:B------:R-:W-:Y:S02]  /*0b80*/  UIADD3 UR18, UR5, -0x1, URZ ;  /* 0xffffffff05127890 */ /* 0x000fe4000fffe03f */
[----:B------:R-:W-:Y:S02]  /*0b90*/  UIADD3 UR20, -UR14, URZ, URZ ;  /* 0x0000003f0e147290 */ /* 0x000fe4000fffe13f */
[----:B------:R-:W-:Y:S01]  /*0ba0*/  UIMAD UR4, UR13, UR12, UR4 ;  /* 0x0000000c0d0472a4 */ /* 0x000fe2000f8e0204 */
[----:B------:R-:W-:Y:S01]  /*0bb0*/  ULDC UR25, c[0x0][0x148] ;  /* 0x0000520000197ab9 */ /* 0x000fe20000000800 */
[----:B------:R-:W-:Y:S01]  /*0bc0*/  ULDC UR21, c[0x0][0x648] ;  /* 0x0001920000157ab9 */ /* 0x000fe20000000800 */
[----:B------:R-:W-:Y:S01]  /*0bd0*/  ULDC UR22, c[0x0][0x638] ;  /* 0x00018e0000167ab9 */ /* 0x000fe20000000800 */
[----:B------:R-:W-:Y:S01]  /*0be0*/  UMOV UR10, UR24 ;  /* 0x00000018000a7c82 */ /* 0x000fe20008000000 */
[----:B------:R-:W-:Y:S07]  /*0bf0*/  @!P0 BRA `(.L_x_6) ;  /* 0x0000000000308947 */ /* 0x000fee0003800000 */
[----:B------:R-:W-:Y:S02]  /*0c00*/  ULDC UR14, c[0x0][0x64c] ;  /* 0x00019300000e7ab9 */ /* 0x000fe40000000800 */
        /* <DEDUP_REMOVED lines=8> */
[----:B------:R-:W-:-:S07]  /*0c90*/  UIMAD.WIDE.U32.X UR8, UR17, UR9, UR14, UP0 ;  /* 0x00000009110872a5 */ /* 0x000fce00080e040e */
[----:B------:R-:W-:Y:S01]  /*0ca0*/  UMOV UR10, UR8 ;  /* 0x00000008000a7c82 */ /* 0x000fe20008000000 */
[----:B------:R-:W-:-:S05]  /*0cb0*/  UMOV UR11, UR9 ;  /* 0x00000009000b7c82 */ /* 0x000fca0008000000 */
.L_x_6:
[----:B------:R-:W-:Y:S01]  /*0cc0*/  UISETP.NE.AND UP0, UPT, UR45, URZ, UPT ;  /* 0x0000003f2d00728c */ /* 0x000fe2000bf05270 */
[----:B------:R-:W-:Y:S01]  /*0cd0*/  IMAD.MOV.U32 R0, RZ, RZ, 0x1 ;  /* 0x00000001ff007424 */ /* 0x000fe200078e00ff */
[----:B------:R-:W-:Y:S02]  /*0ce0*/  USHF.R.U64 UR8, UR10, UR21, UR11 ;  /* 0x000000150a087299 */ /* 0x000fe4000800120b */
[----:B------:R-:W-:Y:S02]  /*0cf0*/  ULOP3.LUT UR16, UR23, UR16, URZ, 0xc0, !UPT ;  /* 0x0000001017107292 */ /* 0x000fe4000f8ec03f */
[----:B------:R-:W-:Y:S02]  /*0d00*/  ULOP3.LUT UR18, UR19, UR18, URZ, 0xc0, !UPT ;  /* 0x0000001213127292 */ /* 0x000fe4000f8ec03f */
[----:B------:R-:W-:-:S03]  /*0d10*/  UIMAD UR16, UR6, UR8, UR16 ;  /* 0x00000008061072a4 */ /* 0x000fc6000f8e0210 */
[----:B------:R-:W-:Y:S02]  /*0d20*/  @UP0 UIMAD UR4, UR25, UR20, UR7 ;  /* 0x00000014190402a4 */ /* 0x000fe4000f8e0207 */
[----:B------:R-:W-:-:S04]  /*0d30*/  UIADD3 UR7, -UR8, URZ, URZ ;  /* 0x0000003f08077290 */ /* 0x000fc8000fffe13f */
[----:B------:R-:W-:-:S03]  /*0d40*/  UIMAD UR6, UR7, UR22, UR24 ;  /* 0x00000016070672a4 */ /* 0x000fc6000f8e0218 */
[----:B------:R-:W-:Y:S01]  /*0d50*/  ULDC UR7, c[0x0][0x610] ;  /* 0x0001840000077ab9 */ /* 0x000fe20000000800 */
[----:B------:R-:W-:Y:S02]  /*0d60*/  UIMAD UR6, UR6, UR5, UR18 ;  /* 0x00000005060672a4 */ /* 0x000fe4000f8e0212 */
[----:B------:R-:W-:-:S04]  /*0d70*/  UIMAD UR4, UR16, UR7, UR4 ;  /* 0x00000007100472a4 */ /* 0x000fc8000f8e0204 */
[----:B------:R-:W-:Y:S02]  /*0d80*/  USEL UR42, UR6, UR4, !UP0 ;  /* 0x00000004062a7287 */ /* 0x000fe4000c000000 */
[----:B------:R-:W-:-:S12]  /*0d90*/  USEL UR41, UR4, UR6, !UP0 ;  /* 0x0000000604297287 */ /* 0x000fd8000c000000 */
.L_x_4:
[----:B------:R-:W-:-:S08]  /*0da0*/  NOP ;  /* 0x0000000000007918 */ /* 0x000fd00000000000 */
[----:B------:R-:W0:Y:S02]  /*0db0*/  USETMAXREG.TRY_ALLOC.CTAPOOL UP0, 0xf0 ;  /* 0x000000f0000079c8 */ /* 0x000e240008000600 */
[----:B0-----:R-:W-:-:S13]  /*0dc0*/  PLOP3.LUT P0, PT, PT, PT, UP0, 0x80, 0x0 ;  /* 0x000000000000781c */ /* 0x001fda0003f0f008 */
[----:B------:R-:W-:Y:S05]  /*0dd0*/  @!P0 BRA `(.L_x_4) ;  /* 0xfffffffc00f08947 */ /* 0x000fea000383ffff */
[----:B------:R-:W-:Y:S01]  /*0de0*/  ULDC.64 UR4, c[0x0][0x598] ;  /* 0x0001660000047ab9 */ /* 0x000fe20000000a00 */
[----:B------:R-:W-:Y:S01]  /*0df0*/  ULDC.64 UR36, c[0x0][0x208] ;  /* 0x0000820000247ab9 */ /* 0x000fe20000000a00 */
[----:B------:R-:W-:-:S04]  /*0e00*/  ISETP.NE.U32.AND P0, PT, RZ, UR4, PT ;  /* 0x00000004ff007c0c */ /* 0x000fc8000bf05070 */
[----:B------:R-:W-:-:S13]  /*0e10*/  ISETP.NE.AND.EX P0, PT, RZ, UR5, PT, P0 ;  /* 0x00000005ff007c0c */ /* 0x000fda000bf05300 */
[----:B------:R-:W-:Y:S05]  /*0e20*/  @!P0 BRA `(.L_x_7) ;  /* 0x00000000001c8947 */ /* 0x000fea0003800000 */
[----:B------:R-:W0:Y:S02]  /*0e30*/  LDC.64 R2, c[0x0][0x598] ;  /* 0x00016600ff027b82 */ /* 0x000e240000000a00 */
[----:B0-----:R-:W2:Y:S02]  /*0e40*/  LDG.E.64 R2, desc[UR36][R2.64] ;  /* 0x0000002402027981 */ /* 0x001ea4000c1e1b00 */
[----:B--2---:R-:W-:-:S04]  /*0e50*/  ISETP.NE.U32.AND P0, PT, R2, RZ, PT ;  /* 0x000000ff0200720c */ /* 0x004fc80003f05070 */
[----:B------:R-:W-:-:S13]  /*0e60*/  ISETP.NE.AND.EX P0, PT, R3, RZ, PT, P0 ;  /* 0x000000ff0300720c */ /* 0x000fda0003f05300 */
[----:B------:R-:W-:Y:S05]  /*0e70*/  @!P0 BRA `(.L_x_7) ;  /* 0x0000000000088947 */ /* 0x000fea0003800000 */
[----:B------:R0:W5:Y:S01]  /*0e80*/  LD.E R2, desc[UR36][R2.64] ;  /* 0x0000002402027980 */ /* 0x000162000c101900 */
[----:B------:R-:W-:Y:S05]  /*0e90*/  BRA `(.L_x_8) ;  /* 0x0000000000247947 */ /* 0x000fea0003800000 */
.L_x_7:
[----:B------:R-:W-:Y:S02]  /*0ea0*/  ULDC.64 UR4, c[0x0][0x588] ;  /* 0x0001620000047ab9 */ /* 0x000fe40000000a00 */
[----:B------:R-:W-:-:S04]  /*0eb0*/  ISETP.NE.U32.AND P0, PT, RZ, UR4, PT ;  /* 0x00000004ff007c0c */ /* 0x000fc8000bf05070 */
[----:B------:R-:W-:-:S13]  /*0ec0*/  ISETP.NE.AND.EX P0, PT, RZ, UR5, PT, P0 ;  /* 0x00000005ff007c0c */ /* 0x000fda000bf05300 */
[----:B------:R-:W-:Y:S05]  /*0ed0*/  @!P0 BRA `(.L_x_9) ;  /* 0x00000000000c8947 */ /* 0x000fea0003800000 */
[----:B------:R-:W0:Y:S02]  /*0ee0*/  LDC.64 R2, c[0x0][0x588] ;  /* 0x00016200ff027b82 */ /* 0x000e240000000a00 */
[----:B0-----:R1:W5:Y:S01]  /*0ef0*/  LDG.E R2, desc[UR36][R2.64] ;  /* 0x0000002402027981 */ /* 0x001362000c1e1900 */
[----:B------:R-:W-:Y:S05]  /*0f00*/  BRA `(.L_x_8) ;  /* 0x0000000000087947 */ /* 0x000fea0003800000 */
.L_x_9:
[----:B------:R-:W-:Y:S02]  /*0f10*/  ULDC UR4, c[0x0][0x580] ;  /* 0x0001600000047ab9 */ /* 0x000fe40000000800 */
[----:B------:R-:W-:-:S07]  /*0f20*/  MOV R2, UR4 ;  /* 0x0000000400027c02 */ /* 0x000fce0008000f00 */
.L_x_8:
[----:B------:R-:W-:Y:S02]  /*0f30*/  ULDC.64 UR4, c[0x0][0x5a0] ;  /* 0x0001680000047ab9 */ /* 0x000fe40000000a00 */
[----:B------:R-:W-:-:S04]  /*0f40*/  ISETP.NE.U32.AND P0, PT, RZ, UR4, PT ;  /* 0x00000004ff007c0c */ /* 0x000fc8000bf05070 */
[----:B------:R-:W-:-:S13]  /*0f50*/  ISETP.NE.AND.EX P0, PT, RZ, UR5, PT, P0 ;  /* 0x00000005ff007c0c */ /* 0x000fda000bf05300 */
[----:B------:R-:W-:Y:S05]  /*0f60*/  @!P0 BRA `(.L_x_10) ;  /* 0x00000000001c8947 */ /* 0x000fea0003800000 */
[----:B------:R-:W2:Y:S02]  /*0f70*/  LDC.64 R4, c[0x0][0x5a0] ;  /* 0x00016800ff047b82 */ /* 0x000ea40000000a00 */
[----:B--2---:R-:W2:Y:S02]  /*0f80*/  LDG.E.64 R4, desc[UR36][R4.64] ;  /* 0x0000002404047981 */ /* 0x004ea4000c1e1b00 */
[----:B--2---:R-:W-:-:S04]  /*0f90*/  ISETP.NE.U32.AND P0, PT, R4, RZ, PT ;  /* 0x000000ff0400720c */ /* 0x004fc80003f05070 */
[----:B------:R-:W-:-:S13]  /*0fa0*/  ISETP.NE.AND.EX P0, PT, R5, RZ, PT, P0 ;  /* 0x000000ff0500720c */ /* 0x000fda0003f05300 */
[----:B------:R-:W-:Y:S05]  /*0fb0*/  @!P0 BRA `(.L_x_10) ;  /* 0x0000000000088947 */ /* 0x000fea0003800000 */
[----:B------:R2:W5:Y:S01]  /*0fc0*/  LD.E R16, desc[UR36][R4.64] ;  /* 0x0000002404107980 */ /* 0x000562000c101900 */
[----:B------:R-:W-:Y:S05]  /*0fd0*/  BRA `(.L_x_11) ;  /* 0x0000000000247947 */ /* 0x000fea0003800000 */
.L_x_10:
[----:B------:R-:W-:Y:S02]  /*0fe0*/  ULDC.64 UR4, c[0x0][0x590] ;  /* 0x0001640000047ab9 */ /* 0x000fe40000000a00 */
[----:B------:R-:W-:-:S04]  /*0ff0*/  ISETP.NE.U32.AND P0, PT, RZ, UR4, PT ;  /* 0x00000004ff007c0c */ /* 0x000fc8000bf05070 */
[----:B------:R-:W-:-:S13]  /*1000*/  ISETP.NE.AND.EX P0, PT, RZ, UR5, PT, P0 ;  /* 0x00000005ff007c0c */ /* 0x000fda000bf05300 */
[----:B------:R-:W-:Y:S05]  /*1010*/  @!P0 BRA `(.L_x_12) ;  /* 0x00000000000c8947 */ /* 0x000fea0003800000 */
[----:B------:R-:W2:Y:S02]  /*1020*/  LDC.64 R4, c[0x0][0x590] ;  /* 0x00016400ff047b82 */ /* 0x000ea40000000a00 */
[----:B--2---:R3:W5:Y:S01]  /*1030*/  LDG.E R16, desc[UR36][R4.64] ;  /* 0x0000002404107981 */ /* 0x004762000c1e1900 */
[----:B------:R-:W-:Y:S05]  /*1040*/  BRA `(.L_x_11) ;  /* 0x0000000000087947 */ /* 0x000fea0003800000 */
.L_x_12:
[----:B------:R-:W-:Y:S02]  /*1050*/  ULDC UR4, c[0x0][0x584] ;  /* 0x0001610000047ab9 */ /* 0x000fe40000000800 */
[----:B------:R-:W-:-:S07]  /*1060*/  IMAD.U32 R16, RZ, RZ, UR4 ;  /* 0x00000004ff107e24 */ /* 0x000fce000f8e00ff */
.L_x_11:
[----:B------:R-:W-:-:S13]  /*1070*/  LOP3.LUT P0, RZ, R0, 0xff, RZ, 0xc0, !PT ;  /* 0x000000ff00ff7812 */ /* 0x000fda000780c0ff */
[----:B------:R-:W-:Y:S05]  /*1080*/  @!P0 EXIT ;  /* 0x000000000000894d */ /* 0x000fea0003800000 */
[----:B------:R-:W-:Y:S01]  /*1090*/  ULDC UR4, c[0x0][0x28c] ;  /* 0x0000a30000047ab9 */ /* 0x000fe20000000800 */
[----:B------:R-:W-:Y:S01]  /*10a0*/  UMOV UR38, URZ ;  /* 0x0000003f00267c82 */ /* 0x000fe20008000000 */
[----:B------:R-:W-:Y:S01]  /*10b0*/  UIADD3 UR4, UR4, 0x1f, URZ ;  /* 0x0000001f04047890 */ /* 0x000fe2000fffe03f */
[----:B------:R-:W-:-:S03]  /*10c0*/  UMOV UR39, URZ ;  /* 0x0000003f00277c82 */ /* 0x000fc60008000000 */
[----:B------:R-:W-:-:S04]  /*10d0*/  USHF.R.S32.HI UR5, URZ, 0x1f, UR4 ;  /* 0x0000001f3f057899 */ /* 0x000fc80008011404 */
[----:B------:R-:W-:-:S04]  /*10e0*/  ULEA.HI UR5, UR5, UR4, URZ, 0x5 ;  /* 0x0000000405057291 */ /* 0x000fc8000f8f283f */
[----:B------:R-:W-:-:S12]  /*10f0*/  USHF.R.S32.HI UR44, URZ, 0x5, UR5 ;  /* 0x000000053f2c7899 */ /* 0x000fd80008011405 */
.L_x_540:
[----:B------:R-:W4:Y:S01]  /*1100*/  S2R R0, SR_TID.X ;  /* 0x0000000000007919 */ /* 0x000f220000002100 */
[----:B------:R-:W0:Y:S01]  /*1110*/  S2UR UR6, SR_CgaCtaId ;  /* 0x00000000000679c3 */ /* 0x000e220000008800 */
[----:B------:R-:W-:Y:S02]  /*1120*/  UMOV UR46, 0x400 ;  /* 0x00000400002e7882 */ /* 0x000fe40000000000 */
[----:B0-----:R-:W-:Y:S01]  /*1130*/  ULEA UR46, UR6, UR46, 0x18 ;  /* 0x0000002e062e7291 */ /* 0x001fe2000f8ec03f */
[----:B----4-:R-:W-:-:S04]  /*1140*/  LOP3.LUT R0, R0, 0x80, RZ, 0xc0, !PT ;  /* 0x0000008000007812 */ /* 0x010fc800078ec0ff */
[----:B------:R-:W-:-:S06]  /*1150*/  SHF.R.U32.HI R0, RZ, 0x7, R0 ;  /* 0x00000007ff007819 */ /* 0x000fcc0000011600 */
[----:B------:R-:W0:Y:S02]  /*1160*/  SHFL.IDX PT, R0, R0, RZ, 0x1f ;  /* 0x00001fff00007589 */ /* 0x000e2400000e0000 */
[----:B0-----:R-:W-:-:S13]  /*1170*/  R2UR UR4, R0 ;  /* 0x00000000000472ca */ /* 0x001fda00000e0000 */
[----:B------:R-:W-:-:S04]  /*1180*/  ULEA.HI UR5, UR4, UR4, URZ, 0x1 ;  /* 0x0000000404057291 */ /* 0x000fc8000f8f083f */
[----:B------:R-:W-:-:S04]  /*1190*/  ULOP3.LUT UR5, UR5, 0x7fffe, URZ, 0xc0, !UPT ;  /* 0x0007fffe05057892 */ /* 0x000fc8000f8ec03f */
[----:B------:R-:W-:-:S03]  /*11a0*/  UIADD3 UR5, UR4, -UR5, URZ ;  /* 0x8000000504057290 */ /* 0x000fc6000fffe03f */
[----:B------:R-:W-:Y:S01]  /*11b0*/  ULDC UR4, c[0x0][0x28c] ;  /* 0x0000a30000047ab9 */ /* 0x000fe20000000800 */
[----:B------:R-:W-:Y:S01]  /*11c0*/  ULEA UR5, UR5, UR46, 0xd ;  /* 0x0000002e05057291 */ /* 0x000fe2000f8e683f */
[----:B------:R-:W-:-:S03]  /*11d0*/  ISETP.LT.AND P0, PT, RZ, UR4, PT ;  /* 0x00000004ff007c0c */ /* 0x000fc6000bf01270 */
[----:B------:R-:W-:-:S04]  /*11e0*/  UIADD3 UR5, UR5, 0x100, URZ ;  /* 0x0000010005057890 */ /* 0x000fc8000fffe03f */
[----:B------:R-:W-:-:S04]  /*11f0*/  USHF.R.U32.HI UR5, URZ, 0x4, UR5 ;  /* 0x000000043f057899 */ /* 0x000fc80008011605 */
[----:B------:R-:W-:Y:S02]  /*1200*/  ULOP3.LUT UR47, UR5, 0x3fff, URZ, 0xc0, !UPT ;  /* 0x00003fff052f7892 */ /* 0x000fe4000f8ec03f */
[----:B-123--:R-:W-:Y:S10]  /*1210*/  @P0 BRA `(.L_x_13) ;  /* 0x0000000000400947 */ /* 0x00eff40003800000 */
[----:B------:R-:W-:Y:S01]  /*1220*/  MOV R0, 0x0 ;  /* 0x0000000000007802 */ /* 0x000fe20000000f00 */
[----:B------:R-:W-:Y:S01]  /*1230*/  ULDC.64 UR4, c[0x4][0x68] ;  /* 0x01001a0000047ab9 */ /* 0x000fe20000000a00 */
[----:B------:R-:W-:Y:S01]  /*1240*/  ULDC.64 UR6, c[0x4][0x8] ;  /* 0x0100020000067ab9 */ /* 0x000fe20000000a00 */
[----:B--23--:R-:W-:Y:S01]  /*1250*/  IMAD.U32 R4, RZ, RZ, UR4 ;  /* 0x00000004ff047e24 */ /* 0x00cfe2000f8e00ff */
[----:B------:R0:W2:Y:S01]  /*1260*/  LDC.64 R14, c[0x4][R0] ;  /* 0x01000000000e7b82 */ /* 0x0000a20000000a00 */
[----:B------:R-:W-:Y:S01]  /*1270*/  IMAD.U32 R5, RZ, RZ, UR5 ;  /* 0x00000005ff057e24 */ /* 0x000fe2000f8e00ff */
[----:B------:R-:W-:Y:S01]  /*1280*/  ULDC.64 UR4, c[0x4][0x70] ;  /* 0x01001c0000047ab9 */ /* 0x000fe20000000a00 */
[----:B------:R-:W-:Y:S02]  /*1290*/  IMAD.U32 R10, RZ, RZ, UR6 ;  /* 0x00000006ff0a7e24 */ /* 0x000fe4000f8e00ff */
[----:B------:R-:W-:Y:S02]  /*12a0*/  IMAD.U32 R6, RZ, RZ, UR4 ;  /* 0x00000004ff067e24 */ /* 0x000fe4000f8e00ff */
[----:B------:R-:W-:-:S02]  /*12b0*/  IMAD.U32 R7, RZ, RZ, UR5 ;  /* 0x00000005ff077e24 */ /* 0x000fc4000f8e00ff */
[----:B------:R-:W-:Y:S02]  /*12c0*/  IMAD.U32 R11, RZ, RZ, UR7 ;  /* 0x00000007ff0b7e24 */ /* 0x000fe4000f8e00ff */
[----:B------:R-:W-:Y:S02]  /*12d0*/  IMAD.MOV.U32 R8, RZ, RZ, 0x1e1 ;  /* 0x000001e1ff087424 */ /* 0x000fe400078e00ff */
[----:B------:R-:W-:Y:S02]  /*12e0*/  IMAD.MOV.U32 R12, RZ, RZ, 0x1 ;  /* 0x00000001ff0c7424 */ /* 0x000fe400078e00ff */
[----:B0-----:R-:W-:-:S07]  /*12f0*/  IMAD.MOV.U32 R13, RZ, RZ, RZ ;  /* 0x000000ffff0d7224 */ /* 0x001fce00078e00ff */
[----:B------:R-:W-:-:S07]  /*1300*/  LEPC R20, `(.L_x_13) ;  /* 0x000000001014794e */ /* 0x000fce0000000000 */
[----:B-12--5:R-:W-:Y:S05]  /*1310*/  CALL.ABS.NOINC R14 ;  /* 0x000000000e007343 */ /* 0x026fea0003c00000 */
.L_x_13:
[----:B------:R-:W-:-:S06]  /*1320*/  ULOP3.LUT UR4, UR40, 0x1, URZ, 0xfc, !UPT ;  /* 0x0000000128047892 */ /* 0x000fcc000f8efc3f */
[----:B------:R-:W-:-:S05]  /*1330*/  IMAD.U32 R0, RZ, RZ, UR4 ;  /* 0x00000004ff007e24 */ /* 0x000fca000f8e00ff */
[----:B------:R-:W-:-:S13]  /*1340*/  ISETP.NE.AND P0, PT, R0, 0x3, PT ;  /* 0x000000030000780c */ /* 0x000fda0003f05270 */
[----:B------:R-:W-:Y:S05]  /*1350*/  @!P0 BRA `(.L_x_14) ;  /* 0x0000000000048947 */ /* 0x000fea0003800000 */
[----:B------:R-:W-:Y:S01]  /*1360*/  BPT.TRAP 0x1 ;  /* 0x000000040000795c */ /* 0x000fe20000300000 */
.L_x_14:
[----:B-1----:R-:W-:Y:S01]  /*1370*/  IMAD.U32 R3, RZ, RZ, UR39 ;  /* 0x00000027ff037e24 */ /* 0x002fe2000f8e00ff */
[----:B------:R-:W-:-:S04]  /*1380*/  MOV R0, UR38 ;  /* 0x0000002600007c02 */ /* 0x000fc80008000f00 */
[----:B------:R-:W-:Y:S02]  /*1390*/  LEA R3, R3, UR46, 0x3 ;  /* 0x0000002e03037c11 */ /* 0x000fe4000f8e18ff */
[----:B------:R-:W-:-:S04]  /*13a0*/  SHF.L.U32 R0, R0, 0x1f, RZ ;  /* 0x0000001f00007819 */ /* 0x000fc800000006ff */
[----:B------:R0:W1:Y:S01]  /*13b0*/  SYNCS.PHASECHK.TRANS64.TRYWAIT P1, [R3+URZ], R0 ;  /* 0x00000000030075a7 */ /* 0x000062000802017f */
[----:B------:R-:W-:Y:S05]  /*13c0*/  @!P0 BRA `(.L_x_15) ;  /* 0x0000000000048947 */ /* 0x000fea0003800000 */
[----:B------:R-:W-:Y:S01]  /*13d0*/  BPT.TRAP 0x1 ;  /* 0x000000040000795c */ /* 0x000fe20000300000 */
.L_x_15:
[----:B-1----:R-:W-:Y:S05]  /*13e0*/  @P1 BRA `(.L_x_16) ;  /* 0x0000000000081947 */ /* 0x002fea0003800000 */
[----:B------:R-:W1:Y:S02]  /*13f0*/  SYNCS.PHASECHK.TRANS64.TRYWAIT P1, [R3+URZ], R0 ;  /* 0x00000000030075a7 */ /* 0x000e64000802017f */
[----:B-1----:R-:W-:Y:S05]  /*1400*/  @!P1 BRA `(.L_x_17) ;  /* 0x00000198007c9947 */ /* 0x002fea0003800000 */
.L_x_16:
[----:B------:R-:W-:-:S04]  /*1410*/  UISETP.LT.AND UP0, UPT, UR44, 0x1, UPT ;  /* 0x000000012c00788c */ /* 0x000fc8000bf01270 */
[----:B------:R-:W-:-:S04]  /*1420*/  USEL UR4, UR44, 0x1, UP0 ;  /* 0x000000012c047887 */ /* 0x000fc80008000000 */
[----:B------:R-:W-:-:S06]  /*1430*/  UIADD3 UR4, UR44, -UR4, URZ ;  /* 0x800000042c047290 */ /* 0x000fcc000fffe03f */
[----:B01----:R-:W-:Y:S02]  /*1440*/  IMAD.U32 R0, RZ, RZ, UR4 ;  /* 0x00000004ff007e24 */ /* 0x003fe4000f8e00ff */
[----:B------:R-:W-:Y:S01]  /*1450*/  IMAD.U32 R3, RZ, RZ, UR4 ;  /* 0x00000004ff037e24 */ /* 0x000fe2000f8e00ff */
[----:B------:R-:W-:Y:S05]  /*1460*/  WARPSYNC.ALL ;  /* 0x0000000000007948 */ /* 0x000fea0003800000 */
[----:B------:R-:W-:Y:S01]  /*1470*/  ISETP.GE.AND P1, PT, R0, 0x1, PT ;  /* 0x000000010000780c */ /* 0x000fe20003f26270 */
[----:B------:R-:W-:Y:S01]  /*1480*/  UIADD3 UR46, UR46, 0x20100, URZ ;  /* 0x000201002e2e7890 */ /* 0x000fe2000fffe03f */
[----:B------:R-:W-:Y:S01]  /*1490*/  WARPGROUP.ARRIVE ;  /* 0x00000000000079c5 */ /* 0x000fe20000000000 */
[----:B------:R-:W-:Y:S01]  /*14a0*/  ULOP3.LUT UR4, UR47, 0x10000, URZ, 0xfc, !UPT ;  /* 0x000100002f047892 */ /* 0x000fe2000f8efc3f */
[----:B------:R0:W-:Y:S01]  /*14b0*/  STL [R1+0x2c8], R17 ;  /* 0x0002c81101007387 */ /* 0x0001e20000100800 */
[----:B------:R-:W-:-:S02]  /*14c0*/  USHF.R.U32.HI UR46, URZ, 0x4, UR46 ;  /* 0x000000043f2e7899 */ /* 0x000fc4000801162e */
[----:B------:R-:W-:Y:S01]  /*14d0*/  ULEA UR6, UR39, UR4, 0xb ;  /* 0x0000000427067291 */ /* 0x000fe2000f8e583f */
[----:B-----5:R1:W-:Y:S01]  /*14e0*/  STL [R1+0x2c4], R16 ;  /* 0x0002c41001007387 */ /* 0x0203e20000100800 */
[----:B------:R-:W-:Y:S01]  /*14f0*/  ULOP3.LUT UR5, UR46, 0x3fff, URZ, 0xc0, !UPT ;  /* 0x00003fff2e057892 */ /* 0x000fe2000f8ec03f */
[----:B------:R-:W-:Y:S01]  /*1500*/  UMOV UR9, 0x40000040 ;  /* 0x4000004000097882 */ /* 0x000fe20000000000 */
[----:B------:R-:W-:Y:S02]  /*1510*/  UMOV UR11, 0x40000040 ;  /* 0x40000040000b7882 */ /* 0x000fe40000000000 */
[----:B------:R-:W-:Y:S01]  /*1520*/  ULOP3.LUT UR5, UR5, 0x10000, URZ, 0xfc, !UPT ;  /* 0x0001000005057892 */ /* 0x000fe2000f8efc3f */
[----:B------:R4:W-:Y:S01]  /*1530*/  STL [R1+0x2c0], R3 ;  /* 0x0002c00301007387 */ /* 0x0009e20000100800 */
[----:B------:R-:W-:Y:S02]  /*1540*/  UMOV UR8, UR6 ;  /* 0x0000000600087c82 */ /* 0x000fe40008000000 */
[----:B------:R-:W-:Y:S01]  /*1550*/  ULEA UR7, UR39, UR5, 0xb ;  /* 0x0000000527077291 */ /* 0x000fe2000f8e583f */
[----:B------:R4:W-:Y:S06]  /*1560*/  STL [R1+0x2bc], R2 ;  /* 0x0002bc0201007387 */ /* 0x0009ec0000100800 */
[----:B------:R-:W-:-:S02]  /*1570*/  UMOV UR10, UR7 ;  /* 0x00000007000a7c82 */ /* 0x000fc40008000000 */
[----:B------:R-:W-:Y:S01]  /*1580*/  HGMMA.64x256x8.F32.TF32 R24, gdesc[UR8], RZ, !UPT, gsb0 ;  /* 0x07e00000081879f0 */ /* 0x000fe2000c0028ff */
[----:B------:R-:W-:Y:S01]  /*1590*/  UIADD3 UR8, UR6, 0x400, URZ ;  /* 0x0000040006087890 */ /* 0x000fe2000fffe03f */
[----:B------:R-:W-:Y:S01]  /*15a0*/  UMOV UR9, 0x40000040 ;  /* 0x4000004000097882 */ /* 0x000fe20000000000 */
[----:B------:R-:W-:Y:S02]  /*15b0*/  WARPGROUP.DEPBAR.LE gsb0, 0x0 ;  /* 0x00008000000079c5 */ /* 0x000fe40000010000 */
[----:B------:R-:W-:Y:S01]  /*15c0*/  STL.64 [R1], R24 ;  /* 0x0000001801007387 */ /* 0x000fe20000100a00 */
[----:B------:R-:W-:Y:S01]  /*15d0*/  IMAD.MOV.U32 R235, RZ, RZ, R46 ;  /* 0x000000ffffeb7224 */ /* 0x000fe200078e002e */
[----:B------:R-:W-:Y:S01]  /*15e0*/  MOV R225, R56 ;  /* 0x0000003800e17202 */ /* 0x000fe20000000f00 */
[----:B------:R-:W-:Y:S01]  /*15f0*/  IMAD.MOV.U32 R234, RZ, RZ, R47 ;  /* 0x000000ffffea7224 */ /* 0x000fe200078e002f */
[----:B------:R-:W-:Y:S01]  /*1600*/  STL.64 [R1+0x8], R26 ;  /* 0x0000081a01007387 */ /* 0x000fe20000100a00 */
        /* <DEDUP_REMOVED lines=25> */
[----:B--23--:R-:W-:Y:S01]  /*17a0*/  MOV R5, R147 ;  /* 0x0000009300057202 */ /* 0x00cfe20000000f00 */
[----:B------:R-:W-:Y:S01]  /*17b0*/  IMAD.MOV.U32 R219, RZ, RZ, R62 ;  /* 0x000000ffffdb7224 */ /* 0x000fe200078e003e */
[----:B------:R-:W-:Y:S01]  /*17c0*/  STL.64 [R1+0x40], R40 ;  /* 0x0000402801007387 */ /* 0x000fe20000100a00 */
[----:B------:R-:W-:-:S02]  /*17d0*/  IMAD.MOV.U32 R218, RZ, RZ, R63 ;  /* 0x000000ffffda7224 */ /* 0x000fc400078e003f */
[----:B------:R-:W-:Y:S01]  /*17e0*/  IMAD.MOV.U32 R217, RZ, RZ, R64 ;  /* 0x000000ffffd97224 */ /* 0x000fe200078e0040 */
[----:B------:R-:W-:Y:S01]  /*17f0*/  STL.64 [R1+0x48], R42 ;  /* 0x0000482a01007387 */ /* 0x000fe20000100a00 */
[----:B------:R-:W-:Y:S02]  /*1800*/  IMAD.MOV.U32 R216, RZ, RZ, R65 ;  /* 0x000000ffffd87224 */ /* 0x000fe400078e0041 */
[----:B------:R-:W-:Y:S01]  /*1810*/  IMAD.MOV.U32 R215, RZ, RZ, R66 ;  /* 0x000000ffffd77224 */ /* 0x000fe200078e0042 */
[----:B------:R2:W-:Y:S01]  /*1820*/  STL.64 [R1+0x50], R44 ;  /* 0x0000502c01007387 */ /* 0x0005e20000100a00 */
[----:B------:R-:W-:Y:S02]  /*1830*/  IMAD.MOV.U32 R214, RZ, RZ, R67 ;  /* 0x000000ffffd67224 */ /* 0x000fe400078e0043 */
[----:B------:R-:W-:Y:S01]  /*1840*/  IMAD.MOV.U32 R152, RZ, RZ, R68 ;  /* 0x000000ffff987224 */ /* 0x000fe200078e0044 */
[----:B------:R-:W-:Y:S01]  /*1850*/  STL [R1+0x580], R162 ;  /* 0x000580a201007387 */ /* 0x000fe20000100800 */
[----:B------:R-:W-:-:S02]  /*1860*/  IMAD.MOV.U32 R154, RZ, RZ, R70 ;  /* 0x000000ffff9a7224 */ /* 0x000fc400078e0046 */
[----:B------:R-:W-:Y:S02]  /*1870*/  IMAD.MOV.U32 R155, RZ, RZ, R71 ;  /* 0x000000ffff9b7224 */ /* 0x000fe400078e0047 */
[----:B------:R-:W-:Y:S02]  /*1880*/  IMAD.MOV.U32 R156, RZ, RZ, R72 ;  /* 0x000000ffff9c7224 */ /* 0x000fe400078e0048 */
[----:B------:R-:W-:Y:S02]  /*1890*/  IMAD.MOV.U32 R157, RZ, RZ, R73 ;  /* 0x000000ffff9d7224 */ /* 0x000fe400078e0049 */
[----:B------:R-:W-:Y:S02]  /*18a0*/  IMAD.MOV.U32 R158, RZ, RZ, R74 ;  /* 0x000000ffff9e7224 */ /* 0x000fe400078e004a */
[----:B------:R-:W-:Y:S02]  /*18b0*/  IMAD.MOV.U32 R159, RZ, RZ, R75 ;  /* 0x000000ffff9f7224 */ /* 0x000fe400078e004b */
        /* <DEDUP_REMOVED lines=54> */
[----:B0-----:R-:W-:-:S02]  /*1c20*/  IMAD.MOV.U32 R17, RZ, RZ, R135 ;  /* 0x000000ffff117224 */ /* 0x001fc400078e0087 */
[----:B-1----:R-:W-:Y:S02]  /*1c30*/  IMAD.MOV.U32 R16, RZ, RZ, R136 ;  /* 0x000000ffff107224 */ /* 0x002fe400078e0088 */
        /* <DEDUP_REMOVED lines=11> */
[----:B----4-:R-:W-:Y:S02]  /*1cf0*/  IMAD.MOV.U32 R3, RZ, RZ, R149 ;  /* 0x000000ffff037224 */ /* 0x010fe400078e0095 */
[----:B------:R-:W-:Y:S02]  /*1d00*/  IMAD.MOV.U32 R2, RZ, RZ, R150 ;  /* 0x000000ffff027224 */ /* 0x000fe400078e0096 */
[----:B------:R-:W-:Y:S02]  /*1d10*/  IMAD.MOV.U32 R0, RZ, RZ, R151 ;  /* 0x000000ffff007224 */ /* 0x000fe400078e0097 */
[----:B--2---:R-:W-:-:S06]  /*1d20*/  WARPGROUP.ARRIVE ;  /* 0x00000000000079c5 */ /* 0x004fcc0000000000 */
[----:B------:R-:W-:Y:S03]  /*1d30*/  HGMMA.64x256x8.F32.TF32 R24, gdesc[UR8], RZ, !UPT, gsb0 ;  /* 0x07e00000081879f0 */ /* 0x000fe6000c0028ff */
[----:B------:R-:W-:Y:S02]  /*1d40*/  WARPGROUP.DEPBAR.LE gsb0, 0x0 ;  /* 0x00008000000079c5 */ /* 0x000fe40000010000 */
[----:B------:R-:W-:Y:S04]  /*1d50*/  STL.64 [R1+0x578], R150 ;  /* 0x0005789601007387 */ /* 0x000fe80000100a00 */
        /* <DEDUP_REMOVED lines=20> */
[----:B------:R0:W-:Y:S04]  /*1ea0*/  STL.64 [R1+0x4d0], R108 ;  /* 0x0004d06c01007387 */ /* 0x0001e80000100a00 */
[----:B0-----:R-:W2:Y:S04]  /*1eb0*/  LDL.LU R108, [R1] ;  /* 0x00000000016c7983 */ /* 0x001ea80000300800 */
[----:B------:R-:W2:Y:S04]  /*1ec0*/  LDL.LU R109, [R1+0x4] ;  /* 0x00000400016d7983 */ /* 0x000ea80000300800 */
        /* <DEDUP_REMOVED lines=19> */
[----:B------:R-:W2:Y:S01]  /*2000*/  LDL.LU R129, [R1+0x54] ;  /* 0x0000540001817983 */ /* 0x000ea20000300800 */
[----:B------:R-:W-:Y:S01]  /*2010*/  IMAD.MOV.U32 R130, RZ, RZ, R235 ;  /* 0x000000ffff827224 */ /* 0x000fe200078e00eb */
[----:B------:R-:W-:Y:S01]  /*2020*/  MOV R138, R227 ;  /* 0x000000e3008a7202 */ /* 0x000fe20000000f00 */
[----:B------:R-:W-:Y:S01]  /*2030*/  IMAD.MOV.U32 R131, RZ, RZ, R234 ;  /* 0x000000ffff837224 */ /* 0x000fe200078e00ea */
[----:B------:R-:W-:Y:S01]  /*2040*/  MOV R151, R214 ;  /* 0x000000d600977202 */ /* 0x000fe20000000f00 */
[----:B------:R-:W-:Y:S01]  /*2050*/  IMAD.MOV.U32 R132, RZ, RZ, R233 ;  /* 0x000000ffff847224 */ /* 0x000fe200078e00e9 */
[----:B------:R-:W-:Y:S01]  /*2060*/  UIADD3 UR8, UR6, 0x2, URZ ;  /* 0x0000000206087890 */ /* 0x000fe2000fffe03f */
[----:B------:R-:W-:Y:S01]  /*2070*/  IMAD.MOV.U32 R133, RZ, RZ, R232 ;  /* 0x000000ffff857224 */ /* 0x000fe200078e00e8 */
[----:B------:R-:W-:Y:S01]  /*2080*/  UIADD3 UR10, UR7, 0x2, URZ ;  /* 0x00000002070a7890 */ /* 0x000fe2000fffe03f */
[----:B------:R-:W-:Y:S01]  /*2090*/  IMAD.MOV.U32 R134, RZ, RZ, R231 ;  /* 0x000000ffff867224 */ /* 0x000fe200078e00e7 */
[----:B------:R-:W-:Y:S01]  /*20a0*/  UMOV UR9, 0x40000040 ;  /* 0x4000004000097882 */ /* 0x000fe20000000000 */
[----:B------:R-:W-:Y:S01]  /*20b0*/  IMAD.MOV.U32 R135, RZ, RZ, R230 ;  /* 0x000000ffff877224 */ /* 0x000fe200078e00e6 */
[----:B------:R-:W-:Y:S01]  /*20c0*/  UMOV UR11, 0x40000040 ;  /* 0x40000040000b7882 */ /* 0x000fe20000000000 */
[----:B------:R-:W-:-:S02]  /*20d0*/  IMAD.MOV.U32 R136, RZ, RZ, R229 ;  /* 0x000000ffff887224 */ /* 0x000fc400078e00e5 */
[----:B------:R-:W-:Y:S02]  /*20e0*/  IMAD.MOV.U32 R137, RZ, RZ, R228 ;  /* 0x000000ffff897224 */ /* 0x000fe400078e00e4 */
[----:B------:R-:W-:Y:S02]  /*20f0*/  IMAD.MOV.U32 R139, RZ, RZ, R226 ;  /* 0x000000ffff8b7224 */ /* 0x000fe400078e00e2 */
[----:B------:R-:W-:Y:S02]  /*2100*/  IMAD.MOV.U32 R140, RZ, RZ, R225 ;  /* 0x000000ffff8c7224 */ /* 0x000fe400078e00e1 */
[----:B------:R-:W-:Y:S01]  /*2110*/  IMAD.MOV.U32 R141, RZ, RZ, R224 ;  /* 0x000000ffff8d7224 */ /* 0x000fe200078e00e0 */
[----:B------:R-:W-:Y:S01]  /*2120*/  MOV R224, R12 ;  /* 0x0000000c00e07202 */ /* 0x000fe20000000f00 */
        /* <DEDUP_REMOVED lines=31> */
[----:B------:R-:W-:-:S06]  /*2320*/  IMAD.MOV.U32 R235, RZ, RZ, R0 ;  /* 0x000000ffffeb7224 */ /* 0x000fcc00078e0000 */
[----:B--2---:R-:W-:-:S06]  /*2330*/  WARPGROUP.ARRIVE ;  /* 0x00000000000079c5 */ /* 0x004fcc0000000000 */
[----:B------:R-:W-:Y:S03]  /*2340*/  HGMMA.64x256x8.F32.TF32 R108, gdesc[UR8], R108, gsb0 ;  /* 0x07e00000086c79f0 */ /* 0x000fe6000800286c */
[----:B------:R-:W-:Y:S02]  /*2350*/  WARPGROUP.DEPBAR.LE gsb0, 0x0 ;  /* 0x00008000000079c5 */ /* 0x000fe40000010000 */
[----:B------:R-:W-:Y:S04]  /*2360*/  STL.64 [R1], R108 ;  /* 0x0000006c01007387 */ /* 0x000fe80000100a00 */
        /* <DEDUP_REMOVED lines=63> */
[----:B0-----:R-:W2:Y:S04]  /*2760*/  LDL.LU R162, [R1+0x580] ;  /* 0x0005800001a27983 */ /* 0x001ea80000300800 */
[----:B------:R-:W3:Y:S04]  /*2770*/  LDL.LU.64 R150, [R1+0x578] ;  /* 0x0005780001967983 */ /* 0x000ee80000300a00 */
        /* <DEDUP_REMOVED lines=20> */
[----:B------:R-:W3:Y:S01]  /*28c0*/  LDL.LU.64 R108, [R1+0x4d0] ;  /* 0x0004d000016c7983 */ /* 0x000ee20000300a00 */
[----:B------:R-:W-:Y:S01]  /*28d0*/  UIADD3 UR8, UR6, 0x402, URZ ;  /* 0x0000040206087890 */ /* 0x000fe2000fffe03f */
[----:B------:R-:W-:Y:S01]  /*28e0*/  UMOV UR9, 0x40000040 ;  /* 0x4000004000097882 */ /* 0x000fe20000000000 */
[----:B---3--:R-:W-:-:S07]  /*28f0*/  WARPGROUP.ARRIVE ;  /* 0x00000000000079c5 */ /* 0x008fce0000000000 */
[----:B------:R-:W-:Y:S03]  /*2900*/  HGMMA.64x256x8.F32.TF32 R24, gdesc[UR8], R24, gsb0 ;  /* 0x07e00000081879f0 */ /* 0x000fe60008002818 */
        /* <DEDUP_REMOVED lines=65> */
[----:B0-----:R-:W3:Y:S04]  /*2d20*/  LDL.LU.64 R24, [R1] ;  /* 0x0000000001187983 */ /* 0x001ee80000300a00 */
        /* <DEDUP_REMOVED lines=63> */
[----:B------:R-:W-:-:S02]  /*3120*/  UIADD3 UR8, UR6, 0x4, URZ ;  /* 0x0000000406087890 */ /* 0x000fc4000fffe03f */
[----:B------:R-:W-:Y:S01]  /*3130*/  UIADD3 UR10, UR7, 0x4, URZ ;  /* 0x00000004070a7890 */ /* 0x000fe2000fffe03f */
[----:B------:R-:W-:Y:S01]  /*3140*/  UMOV UR9, 0x40000040 ;  /* 0x4000004000097882 */ /* 0x000fe20000000000 */
[----:B------:R-:W-:Y:S01]  /*3150*/  UMOV UR11, 0x40000040 ;  /* 0x40000040000b7882 */ /* 0x000fe20000000000 */
[----:B---3--:R-:W-:-:S06]  /*3160*/  WARPGROUP.ARRIVE ;  /* 0x00000000000079c5 */ /* 0x008fcc0000000000 */
[----:B------:R-:W-:Y:S03]  /*3170*/  HGMMA.64x256x8.F32.TF32 R24, gdesc[UR8], R24, gsb0 ;  /* 0x07e00000081879f0 */ /* 0x000fe60008002818 */
        /* <DEDUP_REMOVED lines=38> */
[----:B------:R-:W-:-:S02]  /*33e0*/  IMAD.MOV.U32 R214, RZ, RZ, R130 ;  /* 0x000000ffffd67224 */ /* 0x000fc400078e0082 */
[----:B------:R-:W-:Y:S01]  /*33f0*/  IMAD.MOV.U32 R215, RZ, RZ, R131 ;  /* 0x000000ffffd77224 */ /* 0x000fe200078e0083 */
[----:B------:R0:W-:Y:S01]  /*3400*/  STL.64 [R1+0x50], R44 ;  /* 0x0000502c01007387 */ /* 0x0001e20000100a00 */
[----:B------:R-:W-:Y:S02]  /*3410*/  IMAD.MOV.U32 R212, RZ, RZ, R128 ;  /* 0x000000ffffd47224 */ /* 0x000fe400078e0080 */
[----:B------:R-:W-:Y:S01]  /*3420*/  IMAD.MOV.U32 R213, RZ, RZ, R129 ;  /* 0x000000ffffd57224 */ /* 0x000fe200078e0081 */
[----:B------:R-:W3:Y:S01]  /*3430*/  LDL.LU.64 R150, [R1+0x4c8] ;  /* 0x0004c80001967983 */ /* 0x000ee20000300a00 */
[----:B------:R-:W-:Y:S02]  /*3440*/  IMAD.MOV.U32 R210, RZ, RZ, R126 ;  /* 0x000000ffffd27224 */ /* 0x000fe400078e007e */
[----:B------:R-:W-:Y:S01]  /*3450*/  IMAD.MOV.U32 R211, RZ, RZ, R127 ;  /* 0x000000ffffd37224 */ /* 0x000fe200078e007f */
[----:B------:R-:W3:Y:S01]  /*3460*/  LDL.LU.64 R148, [R1+0x4c0] ;  /* 0x0004c00001947983 */ /* 0x000ee20000300a00 */
[----:B------:R-:W-:-:S02]  /*3470*/  IMAD.MOV.U32 R208, RZ, RZ, R124 ;  /* 0x000000ffffd07224 */ /* 0x000fc400078e007c */
[----:B------:R-:W-:Y:S01]  /*3480*/  IMAD.MOV.U32 R209, RZ, RZ, R125 ;  /* 0x000000ffffd17224 */ /* 0x000fe200078e007d */
[----:B------:R-:W3:Y:S01]  /*3490*/  LDL.LU.64 R146, [R1+0x4b8] ;  /* 0x0004b80001927983 */ /* 0x000ee20000300a00 */
        /* <DEDUP_REMOVED lines=105> */
[----:B------:R-:W-:-:S03]  /*3b30*/  IMAD.MOV.U32 R17, RZ, RZ, R46 ;  /* 0x000000ffff117224 */ /* 0x000fc600078e002e */
        /* <DEDUP_REMOVED lines=15> */
[----:B0-----:R-:W3:Y:S04]  /*3c30*/  LDL.LU.64 R44, [R1+0x320] ;  /* 0x00032000012c7983 */ /* 0x001ee80000300a00 */
        /* <DEDUP_REMOVED lines=11> */
[----:B------:R-:W-:-:S02]  /*3cf0*/  UMOV UR9, 0x40000040 ;  /* 0x4000004000097882 */ /* 0x000fc40000000000 */
[----:B--2---:R-:W-:Y:S01]  /*3d00*/  STL [R1+0x2b8], R162 ;  /* 0x0002b8a201007387 */ /* 0x004fe20000100800 */
[----:B---3--:R-:W-:-:S06]  /*3d10*/  WARPGROUP.ARRIVE ;  /* 0x00000000000079c5 */ /* 0x008fcc0000000000 */
        /* <DEDUP_REMOVED lines=50> */
[----:B------:R-:W-:-:S02]  /*4040*/  IMAD.MOV.U32 R136, RZ, RZ, R233 ;  /* 0x000000ffff887224 */ /* 0x000fc400078e00e9 */
[----:B------:R-:W-:Y:S02]  /*4050*/  IMAD.MOV.U32 R138, RZ, RZ, R231 ;  /* 0x000000ffff8a7224 */ /* 0x000fe400078e00e7 */
[----:B------:R-:W-:Y:S02]  /*4060*/  IMAD.MOV.U32 R139, RZ, RZ, R230 ;  /* 0x000000ffff8b7224 */ /* 0x000fe400078e00e6 */
[----:B------:R-:W-:Y:S02]  /*4070*/  IMAD.MOV.U32 R140, RZ, RZ, R229 ;  /* 0x000000ffff8c7224 */ /* 0x000fe400078e00e5 */
[----:B------:R-:W-:Y:S02]  /*4080*/  IMAD.MOV.U32 R141, RZ, RZ, R228 ;  /* 0x000000ffff8d7224 */ /* 0x000fe400078e00e4 */
[----:B------:R-:W-:Y:S02]  /*4090*/  IMAD.MOV.U32 R142, RZ, RZ, R227 ;  /* 0x000000ffff8e7224 */ /* 0x000fe400078e00e3 */
[----:B------:R-:W-:-:S02]  /*40a0*/  IMAD.MOV.U32 R143, RZ, RZ, R226 ;  /* 0x000000ffff8f7224 */ /* 0x000fc400078e00e2 */
[----:B------:R-:W-:Y:S01]  /*40b0*/  IMAD.MOV.U32 R144, RZ, RZ, R225 ;  /* 0x000000ffff907224 */ /* 0x000fe200078e00e1 */
[----:B------:R-:W-:Y:S01]  /*40c0*/  MOV R225, R13 ;  /* 0x0000000d00e17202 */ /* 0x000fe20000000f00 */
        /* <DEDUP_REMOVED lines=16> */
[----:B------:R-:W-:Y:S01]  /*41d0*/  IMAD.MOV.U32 R218, RZ, RZ, R22 ;  /* 0x000000ffffda7224 */ /* 0x000fe200078e0016 */
[----:B------:R0:W5:Y:S01]  /*41e0*/  LDL.LU R17, [R1+0x2c8] ;  /* 0x0002c80001117983 */ /* 0x0001620000300800 */
[----:B------:R-:W-:-:S02]  /*41f0*/  IMAD.MOV.U32 R219, RZ, RZ, R21 ;  /* 0x000000ffffdb7224 */ /* 0x000fc400078e0015 */
[----:B------:R-:W-:Y:S01]  /*4200*/  IMAD.MOV.U32 R220, RZ, RZ, R20 ;  /* 0x000000ffffdc7224 */ /* 0x000fe200078e0014 */
[----:B------:R0:W5:Y:S01]  /*4210*/  LDL.LU R16, [R1+0x2c4] ;  /* 0x0002c40001107983 */ /* 0x0001620000300800 */
[----:B------:R-:W-:Y:S02]  /*4220*/  IMAD.MOV.U32 R221, RZ, RZ, R19 ;  /* 0x000000ffffdd7224 */ /* 0x000fe400078e0013 */
[----:B------:R-:W-:Y:S01]  /*4230*/  IMAD.MOV.U32 R222, RZ, RZ, R18 ;  /* 0x000000ffffde7224 */ /* 0x000fe200078e0012 */
[----:B------:R0:W5:Y:S01]  /*4240*/  LDL.LU R3, [R1+0x2c0] ;  /* 0x0002c00001037983 */ /* 0x0001620000300800 */
[----:B------:R-:W-:Y:S02]  /*4250*/  IMAD.MOV.U32 R223, RZ, RZ, R15 ;  /* 0x000000ffffdf7224 */ /* 0x000fe400078e000f */
[----:B------:R-:W-:Y:S01]  /*4260*/  IMAD.MOV.U32 R224, RZ, RZ, R14 ;  /* 0x000000ffffe07224 */ /* 0x000fe200078e000e */
[----:B------:R0:W5:Y:S01]  /*4270*/  LDL.LU R2, [R1+0x2bc] ;  /* 0x0002bc0001027983 */ /* 0x0001620000300800 */
        /* <DEDUP_REMOVED lines=77> */
[----:B-1----:R0:W5:Y:S04]  /*4750*/  LDL.LU R162, [R1+0x2b8] ;  /* 0x0002b80001a27983 */ /* 0x0021680000300800 */
[----:B------:R-:W2:Y:S04]  /*4760*/  LDL.LU.64 R150, [R1+0x2b0] ;  /* 0x0002b00001967983 */ /* 0x000ea80000300a00 */
        /* <DEDUP_REMOVED lines=20> */
[----:B------:R-:W2:Y:S01]  /*48b0*/  LDL.LU.64 R108, [R1+0x208] ;  /* 0x00020800016c7983 */ /* 0x000ea20000300a00 */
[----:B------:R-:W-:Y:S01]  /*48c0*/  UIADD3 UR8, UR6, 0x406, URZ ;  /* 0x0000040606087890 */ /* 0x000fe2000fffe03f */
[----:B------:R-:W-:Y:S01]  /*48d0*/  UMOV UR9, 0x40000040 ;  /* 0x4000004000097882 */ /* 0x000fe20000000000 */
[----:B--2---:R-:W-:-:S07]  /*48e0*/  WARPGROUP.ARRIVE ;  /* 0x00000000000079c5 */ /* 0x004fce0000000000 */
[----:B------:R-:W-:Y:S03]  /*48f0*/  HGMMA.64x256x8.F32.TF32 R24, gdesc[UR8], R24, gsb0 ;  /* 0x07e00000081879f0 */ /* 0x000fe60008002818 */
[----:B------:R-:W-:Y:S02]  /*4900*/  WARPGROUP.DEPBAR.LE gsb0, 0x0 ;  /* 0x00008000000079c5 */ /* 0x000fe40000010000 */
[----:B0-----:R-:W-:Y:S05]  /*4910*/  @!P1 BRA `(.L_x_18) ;  /* 0x0000004000b89947 */ /* 0x001fea0003800000 */
[----:B------:R-:W-:-:S04]  /*4920*/  UIADD3 UR6, UR39, 0x1, URZ ;  /* 0x0000000127067890 */ /* 0x000fc8000fffe03f */
[----:B------:R-:W-:-:S04]  /*4930*/  UISETP.NE.AND UP0, UPT, UR6, 0x4, UPT ;  /* 0x000000040600788c */ /* 0x000fc8000bf05270 */
[----:B------:R-:W-:Y:S02]  /*4940*/  USEL UR7, URZ, 0x1, UP0 ;  /* 0x000000013f077887 */ /* 0x000fe40008000000 */
[----:B------:R-:W-:Y:S02]  /*4950*/  USEL UR6, UR6, URZ, UP0 ;  /* 0x0000003f06067287 */ /* 0x000fe40008000000 */
[----:B------:R-:W-:-:S06]  /*4960*/  ULOP3.LUT UR7, UR38, UR7, URZ, 0x3c, !UPT ;  /* 0x0000000726077292 */ /* 0x000fcc000f8e3c3f */
[----:B------:R-:W-:Y:S01]  /*4970*/  IMAD.U32 R0, RZ, RZ, UR7 ;  /* 0x00000007ff007e24 */ /* 0x000fe2000f8e00ff */
[----:B------:R-:W-:-:S06]  /*4980*/  UMOV UR7, UR39 ;  /* 0x0000002700077c82 */ /* 0x000fcc0008000000 */
.L_x_25:
[----:B------:R-:W-:Y:S05]  /*4990*/  @!P0 BRA `(.L_x_19) ;  /* 0x0000000000048947 */ /* 0x000fea0003800000 */
[----:B------:R-:W-:Y:S01]  /*49a0*/  BPT.TRAP 0x1 ;  /* 0x000000040000795c */ /* 0x000fe20000300000 */
.L_x_19:
[----:B------:R-:W0:Y:S01]  /*49b0*/  S2UR UR8, SR_CgaCtaId ;  /* 0x00000000000879c3 */ /* 0x000e220000008800 */
[----:B------:R-:W-:Y:S01]  /*49c0*/  UMOV UR12, 0x400 ;  /* 0x00000400000c7882 */ /* 0x000fe20000000000 */
[----:B------:R-:W-:Y:S01]  /*49d0*/  SHF.L.U32 R4, R0, 0x1f, RZ ;  /* 0x0000001f00047819 */ /* 0x000fe200000006ff */
[----:B0-----:R-:W-:-:S04]  /*49e0*/  ULEA UR12, UR8, UR12, 0x18 ;  /* 0x0000000c080c7291 */ /* 0x001fc8000f8ec03f */
[----:B------:R-:W-:-:S09]  /*49f0*/  ULEA UR8, UR6, UR12, 0x3 ;  /* 0x0000000c06087291 */ /* 0x000fd2000f8e183f */
[----:B------:R0:W1:Y:S01]  /*4a00*/  SYNCS.PHASECHK.TRANS64.TRYWAIT P1, [UR8], R4 ;  /* 0x00000004ff0075a7 */ /* 0x0000620008020148 */
[----:B------:R-:W-:Y:S05]  /*4a10*/  @!P0 BRA `(.L_x_20) ;  /* 0x0000000000048947 */ /* 0x000fea0003800000 */
[----:B------:R-:W-:Y:S01]  /*4a20*/  BPT.TRAP 0x1 ;  /* 0x000000040000795c */ /* 0x000fe20000300000 */
.L_x_20:
[----:B-1----:R-:W-:Y:S05]  /*4a30*/  @P1 BRA `(.L_x_21) ;  /* 0x0000000000081947 */ /* 0x002fea0003800000 */
[----:B------:R-:W1:Y:S02]  /*4a40*/  SYNCS.PHASECHK.TRANS64.TRYWAIT P1, [UR8], R4 ;  /* 0x00000004ff0075a7 */ /* 0x000e640008020148 */
[----:B-1----:R-:W-:Y:S05]  /*4a50*/  @!P1 BRA `(.L_x_22) ;  /* 0x0000016000fc9947 */ /* 0x002fea0003800000 */
.L_x_21:
        /* <DEDUP_REMOVED lines=64> */
[----:B--2---:R-:W2:Y:S04]  /*4e60*/  LDL.LU.64 R24, [R1] ;  /* 0x0000000001187983 */ /* 0x004ea80000300a00 */
        /* <DEDUP_REMOVED lines=63> */
[----:B------:R-:W-:-:S02]  /*5260*/  ULEA UR13, UR6, UR4, 0xb ;  /* 0x00000004060d7291 */ /* 0x000fc4000f8e583f */
[----:B------:R-:W-:Y:S01]  /*5270*/  ULEA UR14, UR6, UR5, 0xb ;  /* 0x00000005060e7291 */ /* 0x000fe2000f8e583f */
[----:B-----5:R-:W-:Y:S01]  /*5280*/  STL [R1+0x2cc], R17 ;  /* 0x0002cc1101007387 */ /* 0x020fe20000100800 */
[----:B------:R-:W-:Y:S01]  /*5290*/  UMOV UR9, 0x40000040 ;  /* 0x4000004000097882 */ /* 0x000fe20000000000 */
[----:B------:R-:W-:Y:S02]  /*52a0*/  UMOV UR11, 0x40000040 ;  /* 0x40000040000b7882 */ /* 0x000fe40000000000 */
[----:B------:R-:W-:Y:S01]  /*52b0*/  UMOV UR8, UR13 ;  /* 0x0000000d00087c82 */ /* 0x000fe20008000000 */
[----:B------:R-:W-:Y:S01]  /*52c0*/  STL [R1+0x2c8], R16 ;  /* 0x0002c81001007387 */ /* 0x000fe20000100800 */
[----:B------:R-:W-:-:S03]  /*52d0*/  UMOV UR10, UR14 ;  /* 0x0000000e000a7c82 */ /* 0x000fc60008000000 */
[----:B------:R-:W-:Y:S04]  /*52e0*/  STL [R1+0x2c4], R3 ;  /* 0x0002c40301007387 */ /* 0x000fe80000100800 */
[----:B------:R3:W-:Y:S04]  /*52f0*/  STL [R1+0x2c0], R2 ;  /* 0x0002c00201007387 */ /* 0x0007e80000100800 */
[----:B------:R4:W-:Y:S01]  /*5300*/  STL [R1+0x2bc], R0 ;  /* 0x0002bc0001007387 */ /* 0x0009e20000100800 */
[----:B--2---:R-:W-:-:S06]  /*5310*/  WARPGROUP.ARRIVE ;  /* 0x00000000000079c5 */ /* 0x004fcc0000000000 */
[----:B------:R-:W-:Y:S03]  /*5320*/  HGMMA.64x256x8.F32.TF32 R24, gdesc[UR8], R24, gsb0 ;  /* 0x07e00000081879f0 */ /* 0x000fe60008002818 */
[----:B------:R-:W-:Y:S02]  /*5330*/  WARPGROUP.DEPBAR.LE gsb0, 0x0 ;  /* 0x00008000000079c5 */ /* 0x000fe40000010000 */
[----:B------:R-:W-:Y:S01]  /*5340*/  STL.64 [R1], R24 ;  /* 0x0000001801007387 */ /* 0x000fe20000100a00 */
[----:B---3--:R-:W-:Y:S01]  /*5350*/  IMAD.MOV.U32 R2, RZ, RZ, R150 ;  /* 0x000000ffff027224 */ /* 0x008fe200078e0096 */
[----:B------:R-:W-:Y:S01]  /*5360*/  MOV R10, R142 ;  /* 0x0000008e000a7202 */ /* 0x000fe20000000f00 */
[----:B----4-:R-:W-:Y:S01]  /*5370*/  IMAD.MOV.U32 R0, RZ, RZ, R151 ;  /* 0x000000ffff007224 */ /* 0x010fe200078e0097 */
[----:B------:R-:W-:Y:S01]  /*5380*/  STL.64 [R1+0x8], R26 ;  /* 0x0000081a01007387 */ /* 0x000fe20000100a00 */
[----:B01----:R-:W-:Y:S01]  /*5390*/  IMAD.MOV.U32 R4, RZ, RZ, R148 ;  /* 0x000000ffff047224 */ /* 0x003fe200078e0094 */
        /* <DEDUP_REMOVED lines=36> */
[----:B------:R-:W2:Y:S01]  /*55e0*/  LDL.LU.64 R150, [R1+0x780] ;  /* 0x0007800001967983 */ /* 0x000ea20000300a00 */
[----:B------:R-:W-:Y:S02]  /*55f0*/  IMAD.MOV.U32 R210, RZ, RZ, R126 ;  /* 0x000000ffffd27224 */ /* 0x000fe400078e007e */
[----:B------:R-:W-:Y:S01]  /*5600*/  IMAD.MOV.U32 R211, RZ, RZ, R127 ;  /* 0x000000ffffd37224 */ /* 0x000fe200078e007f */
[----:B------:R-:W2:Y:S01]  /*5610*/  LDL.LU.64 R148, [R1+0x778] ;  /* 0x0007780001947983 */ /* 0x000ea20000300a00 */
[----:B------:R-:W-:-:S02]  /*5620*/  IMAD.MOV.U32 R208, RZ, RZ, R124 ;  /* 0x000000ffffd07224 */ /* 0x000fc400078e007c */
[----:B------:R-:W-:Y:S01]  /*5630*/  IMAD.MOV.U32 R209, RZ, RZ, R125 ;  /* 0x000000ffffd17224 */ /* 0x000fe200078e007d */
[----:B------:R-:W2:Y:S01]  /*5640*/  LDL.LU.64 R146, [R1+0x770] ;  /* 0x0007700001927983 */ /* 0x000ea20000300a00 */
        /* <DEDUP_REMOVED lines=105> */
[----:B------:R-:W-:-:S03]  /*5ce0*/  IMAD.MOV.U32 R234, RZ, RZ, R47 ;  /* 0x000000ffffea7224 */ /* 0x000fc600078e002f */
        /* <DEDUP_REMOVED lines=15> */
[----:B0-----:R-:W2:Y:S04]  /*5de0*/  LDL.LU.64 R44, [R1+0x5d8] ;  /* 0x0005d800012c7983 */ /* 0x001ea80000300a00 */
        /* <DEDUP_REMOVED lines=11> */
[----:B------:R-:W-:-:S02]  /*5ea0*/  UMOV UR9, 0x40000040 ;  /* 0x4000004000097882 */ /* 0x000fc40000000000 */
[----:B------:R-:W-:Y:S01]  /*5eb0*/  STL [R1+0x580], R162 ;  /* 0x000580a201007387 */ /* 0x000fe20000100800 */
[----:B--2---:R-:W-:-:S06]  /*5ec0*/  WARPGROUP.ARRIVE ;  /* 0x00000000000079c5 */ /* 0x004fcc0000000000 */
        /* <DEDUP_REMOVED lines=66> */
[----:B------:R-:W-:Y:S01]  /*62f0*/  IMAD.MOV.U32 R149, RZ, RZ, R216 ;  /* 0x000000ffff957224 */ /* 0x000fe200078e00d8 */
[----:B------:R-:W-:Y:S01]  /*6300*/  MOV R216, R20 ;  /* 0x0000001400d87202 */ /* 0x000fe20000000f00 */
        /* <DEDUP_REMOVED lines=24> */
[----:B------:R-:W-:Y:S02]  /*6490*/  UIADD3 UR8, UR13, 0x2, URZ ;  /* 0x000000020d087890 */ /* 0x000fe4000fffe03f */
[----:B------:R-:W-:Y:S01]  /*64a0*/  UIADD3 UR10, UR14, 0x2, URZ ;  /* 0x000000020e0a7890 */ /* 0x000fe2000fffe03f */
[----:B------:R-:W-:Y:S01]  /*64b0*/  UMOV UR9, 0x40000040 ;  /* 0x4000004000097882 */ /* 0x000fe20000000000 */
[----:B------:R-:W-:Y:S01]  /*64c0*/  UMOV UR11, 0x40000040 ;  /* 0x40000040000b7882 */ /* 0x000fe20000000000 */
        /* <DEDUP_REMOVED lines=236> */
[----:B------:R-:W-:Y:S01]  /*7390*/  STL.64 [R1+0x30], R36 ;  /* 0x0000302401007387 */ /* 0x000fe20000100a00 */
[----:B------:R-:W-:-:S03]  /*73a0*/  IMAD.MOV.U32 R5, RZ, RZ, R150 ;  /* 0x000000ffff057224 */ /* 0x000fc600078e0096 */
[----:B------:R-:W-:Y:S01]  /*73b0*/  STL.64 [R1+0x38], R38 ;  /* 0x0000382601007387 */ /* 0x000fe20000100a00 */
[----:B------:R-:W-:-:S03]  /*73c0*/  IMAD.MOV.U32 R4, RZ, RZ, R151 ;  /* 0x000000ffff047224 */ /* 0x000fc600078e0097 */
[----:B------:R-:W-:Y:S01]  /*73d0*/  STL.64 [R1+0x40], R40 ;  /* 0x0000402801007387 */ /* 0x000fe20000100a00 */
[----:B------:R-:W-:-:S03]  /*73e0*/  IMAD.MOV.U32 R7, RZ, RZ, R148 ;  /* 0x000000ffff077224 */ /* 0x000fc600078e0094 */
[----:B------:R-:W-:Y:S01]  /*73f0*/  STL.64 [R1+0x48], R42 ;  /* 0x0000482a01007387 */ /* 0x000fe20000100a00 */
[----:B------:R-:W-:Y:S01]  /*7400*/  IMAD.MOV.U32 R6, RZ, RZ, R149 ;  /* 0x000000ffff067224 */ /* 0x000fe200078e0095 */
[----:B------:R-:W-:Y:S02]  /*7410*/  MOV R9, R146 ;  /* 0x0000009200097202 */ /* 0x000fe40000000f00 */
[----:B------:R0:W-:Y:S01]  /*7420*/  STL.64 [R1+0x50], R44 ;  /* 0x0000502c01007387 */ /* 0x0001e20000100a00 */
[----:B------:R-:W-:-:S03]  /*7430*/  IMAD.MOV.U32 R8, RZ, RZ, R147 ;  /* 0x000000ffff087224 */ /* 0x000fc600078e0093 */
[----:B------:R-:W3:Y:S01]  /*7440*/  LDL.LU.64 R150, [R1+0x4c8] ;  /* 0x0004c80001967983 */ /* 0x000ee20000300a00 */
[----:B------:R-:W-:Y:S02]  /*7450*/  IMAD.MOV.U32 R11, RZ, RZ, R144 ;  /* 0x000000ffff0b7224 */ /* 0x000fe400078e0090 */
        /* <DEDUP_REMOVED lines=11> */
[----:B------:R-:W-:Y:S01]  /*7510*/  IMAD.MOV.U32 R21, RZ, RZ, R136 ;  /* 0x000000ffff157224 */ /* 0x000fe200078e0088 */
[----:B------:R-:W-:Y:S01]  /*7520*/  MOV R23, R134 ;  /* 0x0000008600177202 */ /* 0x000fe20000000f00 */
[----:B------:R-:W-:Y:S01]  /*7530*/  IMAD.MOV.U32 R20, RZ, RZ, R137 ;  /* 0x000000ffff147224 */ /* 0x000fe200078e0089 */
[----:B------:R-:W3:Y:S01]  /*7540*/  LDL.LU.64 R140, [R1+0x4a0] ;  /* 0x0004a000018c7983 */ /* 0x000ee20000300a00 */
        /* <DEDUP_REMOVED lines=237> */
[----:B------:R-:W-:Y:S01]  /*8420*/  IMAD.MOV.U32 R227, RZ, RZ, R12 ;  /* 0x000000ffffe37224 */ /* 0x000fe200078e000c */
[----:B------:R0:W5:Y:S01]  /*8430*/  LDL.LU R0, [R1+0x2bc] ;  /* 0x0002bc0001007983 */ /* 0x0001620000300800 */
        /* <DEDUP_REMOVED lines=104> */
[----:B------:R-:W-:Y:S01]  /*8ac0*/  BPT.TRAP 0x1 ;  /* 0x000000040000795c */ /* 0x000fe20000300000 */
.L_x_23:
[----:B------:R-:W-:Y:S02]  /*8ad0*/  UISETP.GT.U32.AND UP0, UPT, UR40, 0x1, UPT ;  /* 0x000000012800788c */ /* 0x000fe4000bf04070 */
[----:B------:R-:W-:-:S04]  /*8ae0*/  ULEA UR12, UR7, UR12, 0x3 ;  /* 0x0000000c070c7291 */ /* 0x000fc8000f8e183f */
[----:B------:R-:W-:Y:S01]  /*8af0*/  UIADD3 UR12, UR12, 0x20, URZ ;  /* 0x000000200c0c7890 */ /* 0x000fe2000fffe03f */
[----:B------:R-:W-:-:S03]  /*8b00*/  PLOP3.LUT P1, PT, PT, PT, UP0, 0x80, 0x0 ;  /* 0x000000000000781c */ /* 0x000fc60003f2f008 */
[----:B------:R-:W-:-:S09]  /*8b10*/  UPRMT UR12, URZ, 0x654, UR12 ;  /* 0x000006543f0c7896 */ /* 0x000fd2000800000c */
[----:B------:R-:W-:Y:S01]  /*8b20*/  SYNCS.ARRIVE.TRANS64.RED.A1T0 RZ, [UR12], RZ ;  /* 0x000000ffffff79a7 */ /* 0x000fe2000810040c */
[----:B------:R-:W-:Y:S05]  /*8b30*/  @P1 BRA `(.L_x_24) ;  /* 0x0000000000041947 */ /* 0x000fea0003800000 */
[----:B------:R-:W-:Y:S01]  /*8b40*/  BPT.TRAP 0x1 ;  /* 0x000000040000795c */ /* 0x000fe20000300000 */
.L_x_24:
[----:B------:R-:W-:Y:S01]  /*8b50*/  UIADD3 UR6, UR6, 0x1, URZ ;  /* 0x0000000106067890 */ /* 0x000fe2000fffe03f */
[C---:B-----5:R-:W-:Y:S01]  /*8b60*/  ISETP.GT.AND P1, PT, R3.reuse, 0x1, PT ;  /* 0x000000010300780c */ /* 0x060fe20003f24270 */
[----:B------:R-:W-:Y:S01]  /*8b70*/  UIADD3 UR7, UR7, 0x1, URZ ;  /* 0x0000000107077890 */ /* 0x000fe2000fffe03f */
[----:B------:R-:W-:Y:S01]  /*8b80*/  VIADD R3, R3, 0xffffffff ;  /* 0xffffffff03037836 */ /* 0x000fe20000000000 */
[----:B------:R-:W-:Y:S02]  /*8b90*/  UISETP.NE.AND UP0, UPT, UR6, 0x4, UPT ;  /* 0x000000040600788c */ /* 0x000fe4000bf05270 */
[----:B------:R-:W-:Y:S02]  /*8ba0*/  UISETP.NE.AND UP1, UPT, UR7, 0x4, UPT ;  /* 0x000000040700788c */ /* 0x000fe4000bf25270 */
[----:B------:R-:W-:Y:S02]  /*8bb0*/  USEL UR8, URZ, 0x1, UP0 ;  /* 0x000000013f087887 */ /* 0x000fe40008000000 */
[----:B------:R-:W-:-:S02]  /*8bc0*/  USEL UR6, UR6, URZ, UP0 ;  /* 0x0000003f06067287 */ /* 0x000fc40008000000 */
[----:B------:R-:W-:Y:S02]  /*8bd0*/  USEL UR7, UR7, URZ, UP1 ;  /* 0x0000003f07077287 */ /* 0x000fe40008800000 */
[----:B------:R-:W-:Y:S01]  /*8be0*/  LOP3.LUT R0, R0, UR8, RZ, 0x3c, !PT ;  /* 0x0000000800007c12 */ /* 0x000fe2000f8e3cff */
[----:B------:R-:W-:Y:S09]  /*8bf0*/  @P1 BRA `(.L_x_25) ;  /* 0xffffffbc00641947 */ /* 0x000ff2000383ffff */
.L_x_18:
[----:B------:R-:W0:Y:S02]  /*8c00*/  LDC R0, c[0x0][0x28c] ;  /* 0x0000a300ff007b82 */ /* 0x000e240000000800 */
[----:B0-----:R-:W-:-:S13]  /*8c10*/  ISETP.GE.AND P1, PT, R0, 0x1, PT ;  /* 0x000000010000780c */ /* 0x001fda0003f26270 */
[----:B------:R-:W-:Y:S05]  /*8c20*/  @!P1 BRA `(.L_x_26) ;  /* 0x0000000000449947 */ /* 0x000fea0003800000 */
[----:B------:R-:W-:Y:S05]  /*8c30*/  @!P0 BRA `(.L_x_27) ;  /* 0x0000000000048947 */ /* 0x000fea0003800000 */
[----:B------:R-:W-:Y:S01]  /*8c40*/  BPT.TRAP 0x1 ;  /* 0x000000040000795c */ /* 0x000fe20000300000 */
.L_x_27:
[----:B------:R-:W0:Y:S01]  /*8c50*/  S2UR UR6, SR_CgaCtaId ;  /* 0x00000000000679c3 */ /* 0x000e220000008800 */
[----:B------:R-:W-:Y:S01]  /*8c60*/  UISETP.LT.AND UP0, UPT, UR44, 0x1, UPT ;  /* 0x000000012c00788c */ /* 0x000fe2000bf01270 */
[----:B------:R-:W-:-:S03]  /*8c70*/  UMOV UR5, 0x400 ;  /* 0x0000040000057882 */ /* 0x000fc60000000000 */
[----:B------:R-:W-:Y:S02]  /*8c80*/  USEL UR4, UR44, 0x1, UP0 ;  /* 0x000000012c047887 */ /* 0x000fe40008000000 */
[----:B------:R-:W-:Y:S02]  /*8c90*/  UISETP.GT.U32.AND UP0, UPT, UR40, 0x1, UPT ;  /* 0x000000012800788c */ /* 0x000fe4000bf04070 */
[----:B------:R-:W-:-:S04]  /*8ca0*/  UIADD3 UR4, UR39, UR44, -UR4 ;  /* 0x0000002c27047290 */ /* 0x000fc8000fffe804 */
[----:B------:R-:W-:Y:S01]  /*8cb0*/  USHF.L.U32 UR4, UR4, 0x3, URZ ;  /* 0x0000000304047899 */ /* 0x000fe2000800063f */
[----:B------:R-:W-:-:S03]  /*8cc0*/  PLOP3.LUT P0, PT, PT, PT, UP0, 0x80, 0x0 ;  /* 0x000000000000781c */ /* 0x000fc60003f0f008 */
[----:B------:R-:W-:Y:S02]  /*8cd0*/  ULOP3.LUT UR4, UR4, 0x18, URZ, 0xc0, !UPT ;  /* 0x0000001804047892 */ /* 0x000fe4000f8ec03f */
[----:B0-----:R-:W-:-:S04]  /*8ce0*/  ULEA UR5, UR6, UR5, 0x18 ;  /* 0x0000000506057291 */ /* 0x001fc8000f8ec03f */
[----:B------:R-:W-:-:S04]  /*8cf0*/  UIADD3 UR4, UR5, 0x20, UR4 ;  /* 0x0000002005047890 */ /* 0x000fc8000fffe004 */
[----:B------:R-:W-:-:S09]  /*8d00*/  UPRMT UR4, URZ, 0x654, UR4 ;  /* 0x000006543f047896 */ /* 0x000fd20008000004 */
[----:B------:R-:W-:Y:S01]  /*8d10*/  SYNCS.ARRIVE.TRANS64.RED.A1T0 RZ, [UR4], RZ ;  /* 0x000000ffffff79a7 */ /* 0x000fe20008100404 */
[----:B------:R-:W-:Y:S05]  /*8d20*/  @P0 BRA `(.L_x_26) ;  /* 0x0000000000040947 */ /* 0x000fea0003800000 */
[----:B------:R-:W-:Y:S01]  /*8d30*/  BPT.TRAP 0x1 ;  /* 0x000000040000795c */ /* 0x000fe20000300000 */
.L_x_26:
[----:B------:R-:W0:Y:S01]  /*8d40*/  S2R R8, SR_TID.X ;  /* 0x0000000000087919 */ /* 0x000e220000002100 */
[----:B------:R-:W-:Y:S01]  /*8d50*/  IMAD.MOV.U32 R19, RZ, RZ, 0x6540 ;  /* 0x00006540ff137424 */ /* 0x000fe200078e00ff */
[----:B------:R-:W-:Y:S01]  /*8d60*/  USHF.R.S32.HI UR10, URZ, 0x1f, UR43 ;  /* 0x0000001f3f0a7899 */ /* 0x000fe2000801142b */
[----:B-----5:R-:W-:Y:S01]  /*8d70*/  LOP3.LUT R4, R162, 0x1, RZ, 0xc0, !PT ;  /* 0x00000001a2047812 */ /* 0x020fe200078ec0ff */
[----:B------:R-:W-:Y:S01]  /*8d80*/  ULDC.64 UR8, c[0x0][0x5d0] ;  /* 0x0001740000087ab9 */ /* 0x000fe20000000a00 */
[----:B------:R-:W-:Y:S01]  /*8d90*/  UIADD3 UR39, UR44, UR39, URZ ;  /* 0x000000272c277290 */ /* 0x000fe2000fffe03f */
[----:B------:R-:W-:Y:S01]  /*8da0*/  IMAD.U32 R6, RZ, RZ, UR8 ;  /* 0x00000008ff067e24 */ /* 0x000fe2000f8e00ff */
[----:B------:R-:W-:Y:S01]  /*8db0*/  UIMAD UR4, UR10, UR8, URZ ;  /* 0x000000080a0472a4 */ /* 0x000fe2000f8e023f */
[----:B------:R-:W-:Y:S01]  /*8dc0*/  SHF.L.U32 R3, R4, 0x6, RZ ;  /* 0x0000000604037819 */ /* 0x000fe200000006ff */
[----:B------:R-:W-:Y:S02]  /*8dd0*/  UIMAD.WIDE UR6, UR41, 0x100, URZ ;  /* 0x00000100290678a5 */ /* 0x000fe4000f8e023f */
[----:B------:R-:W-:Y:S01]  /*8de0*/  UIMAD UR4, UR43, UR9, UR4 ;  /* 0x000000092b0472a4 */ /* 0x000fe2000f8e0204 */
[----:B------:R-:W-:Y:S01]  /*8df0*/  ULDC UR8, c[0x0][0x288] ;  /* 0x0000a20000087ab9 */ /* 0x000fe20000000800 */
[----:B------:R-:W-:Y:S01]  /*8e00*/  USHF.L.U32 UR41, UR41, 0x8, URZ ;  /* 0x0000000829297899 */ /* 0x000fe2000800063f */
[----:B------:R-:W-:Y:S01]  /*8e10*/  ULDC UR5, c[0x0][0x284] ;  /* 0x0000a10000057ab9 */ /* 0x000fe20000000800 */
[----:B------:R-:W-:Y:S01]  /*8e20*/  UISETP.GT.U32.AND UP0, UPT, UR39, 0x3, UPT ;  /* 0x000000032700788c */ /* 0x000fe2000bf04070 */
[----:B------:R-:W-:-:S03]  /*8e30*/  IMAD.U32 R158, RZ, RZ, UR5 ;  /* 0x00000005ff9e7e24 */ /* 0x000fc6000f8e00ff */
[----:B------:R-:W-:Y:S01]  /*8e40*/  UISETP.LT.U32.AND UP0, UPT, UR44, 0x4, UP0 ;  /* 0x000000042c00788c */ /* 0x000fe20008701070 */
[C---:B0-----:R-:W-:Y:S01]  /*8e50*/  IMAD.SHL.U32 R18, R8.reuse, 0x2, RZ ;  /* 0x0000000208127824 */ /* 0x041fe200078e00ff */
[----:B------:R-:W-:Y:S02]  /*8e60*/  SHF.R.U32.HI R0, RZ, 0x2, R8 ;  /* 0x00000002ff007819 */ /* 0x000fe40000011608 */
[----:B------:R-:W-:Y:S02]  /*8e70*/  LOP3.LUT R5, R8, 0x60, RZ, 0xc0, !PT ;  /* 0x0000006008057812 */ /* 0x000fe400078ec0ff */
[----:B------:R-:W-:Y:S02]  /*8e80*/  LOP3.LUT R18, R18, 0x6, RZ, 0xc0, !PT ;  /* 0x0000000612127812 */ /* 0x000fe400078ec0ff */
[----:B------:R-:W-:Y:S02]  /*8e90*/  LOP3.LUT R0, R0, 0x7, RZ, 0xc0, !PT ;  /* 0x0000000700007812 */ /* 0x000fe400078ec0ff */
[----:B------:R-:W-:Y:S01]  /*8ea0*/  PRMT R18, R18, R19, UR42 ;  /* 0x0000002a12127e16 */ /* 0x000fe20008000013 */
[----:B------:R-:W-:Y:S01]  /*8eb0*/  USHF.L.U32 UR42, UR42, 0x8, URZ ;  /* 0x000000082a2a7899 */ /* 0x000fe2000800063f */
[----:B------:R-:W-:-:S02]  /*8ec0*/  SHF.R.U32.HI R5, RZ, 0x1, R5 ;  /* 0x00000001ff057819 */ /* 0x000fc40000011605 */
[----:B------:R-:W-:Y:S01]  /*8ed0*/  SHF.R.S32.HI R19, RZ, 0x1f, R18 ;  /* 0x0000001fff137819 */ /* 0x000fe20000011412 */
[----:B------:R-:W-:Y:S01]  /*8ee0*/  UISETP.GE.AND UP1, UPT, UR42, UR8, UPT ;  /* 0x000000082a00728c */ /* 0x000fe2000bf26270 */
[--C-:B------:R-:W-:Y:S02]  /*8ef0*/  LOP3.LUT R3, R3, 0x40, R0.reuse, 0xe2, !PT ;  /* 0x0000004003037812 */ /* 0x100fe400078ee200 */
[----:B------:R-:W-:Y:S01]  /*8f00*/  IADD3 R0, RZ, -R5, -R0 ;  /* 0x80000005ff007210 */ /* 0x000fe20007ffe800 */
[----:B------:R-:W-:Y:S01]  /*8f10*/  IMAD.WIDE.U32 R6, R6, UR43, R18 ;  /* 0x0000002b06067c25 */ /* 0x000fe2000f8e0012 */
[----:B------:R-:W-:Y:S01]  /*8f20*/  UISETP.GE.OR UP1, UPT, UR41, UR5, UP1 ;  /* 0x000000052900728c */ /* 0x000fe20008f26670 */
[----:B------:R-:W-:Y:S01]  /*8f30*/  LOP3.LUT R3, R3, UR6, R5, 0xfe, !PT ;  /* 0x0000000603037c12 */ /* 0x000fe2000f8efe05 */
[----:B------:R-:W-:Y:S01]  /*8f40*/  USEL UR5, URZ, 0x1, !UP0 ;  /* 0x000000013f057887 */ /* 0x000fe2000c000000 */
[----:B------:R-:W-:Y:S01]  /*8f50*/  VIADD R7, R7, UR4 ;  /* 0x0000000407077c36 */ /* 0x000fe20008000000 */
[----:B------:R-:W-:Y:S01]  /*8f60*/  USHF.R.U32.HI UR4, URZ, 0x2, UR39 ;  /* 0x000000023f047899 */ /* 0x000fe20008011627 */
[----:B------:R-:W-:Y:S01]  /*8f70*/  IMAD R0, R4, -0x40, R0 ;  /* 0xffffffc004007824 */ /* 0x000fe200078e0200 */
[----:B------:R-:W-:Y:S01]  /*8f80*/  PLOP3.LUT P0, PT, PT, PT, UP1, 0x80, 0x0 ;  /* 0x000000000000781c */ /* 0x000fe20003f0f018 */
[----:B------:R-:W-:Y:S01]  /*8f90*/  IMAD.MOV.U32 R4, RZ, RZ, -0x2 ;  /* 0xfffffffeff047424 */ /* 0x000fe200078e00ff */
[----:B------:R-:W-:-:S02]  /*8fa0*/  ULOP3.LUT UR4, UR4, 0x1, URZ, 0xc0, !UPT ;  /* 0x0000000104047892 */ /* 0x000fc4000f8ec03f */
[----:B------:R-:W-:Y:S01]  /*8fb0*/  IADD3 R158, R158, -UR41, R0 ;  /* 0x800000299e9e7c10 */ /* 0x000fe2000fffe000 */
[----:B------:R-:W-:Y:S01]  /*8fc0*/  ULOP3.LUT UR39, UR39, 0x3, URZ, 0xc0, !UPT ;  /* 0x0000000327277892 */ /* 0x000fe2000f8ec03f */
[----:B------:R-:W-:Y:S01]  /*8fd0*/  LOP3.LUT R0, R8, 0x3, RZ, 0xc0, !PT ;  /* 0x0000000308007812 */ /* 0x000fe200078ec0ff */
[----:B------:R-:W-:Y:S01]  /*8fe0*/  UISETP.NE.U32.AND UP2, UPT, UR4, 0x1, UPT ;  /* 0x000000010400788c */ /* 0x000fe2000bf45070 */
[----:B------:R-:W-:-:S03]  /*8ff0*/  UMOV UR41, 0xffffffff ;  /* 0xffffffff00297882 */ /* 0x000fc60000000000 */
[----:B------:R-:W-:Y:S01]  /*9000*/  UISETP.GT.U32.AND UP2, UPT, UR44, 0x3, !UP2 ;  /* 0x000000032c00788c */ /* 0x000fe2000d744070 */
[----:B------:R-:W-:-:S03]  /*9010*/  IMAD R0, R0, R4, UR8 ;  /* 0x0000000800007e24 */ /* 0x000fc6000f8e0204 */
[----:B------:R-:W-:Y:S01]  /*9020*/  USEL UR4, URZ, 0x1, !UP2 ;  /* 0x000000013f047887 */ /* 0x000fe2000d000000 */
[----:B------:R-:W-:-:S03]  /*9030*/  VIADD R0, R0, -UR42 ;  /* 0x8000002a00007c36 */ /* 0x000fc60008000000 */
[----:B------:R-:W-:Y:S01]  /*9040*/  ULOP3.LUT UR38, UR4, UR38, UR5, 0x96, !UPT ;  /* 0x0000002604267292 */ /* 0x000fe2000f8e9605 */
[----:B------:R-:W-:Y:S11]  /*9050*/  @P0 BRA `(.L_x_28) ;  /* 0x000000fc00a80947 */ /* 0x000ff60003800000 */
[----:B------:R-:W-:Y:S01]  /*9060*/  FSETP.NEU.AND P0, PT, R16, RZ, PT ;  /* 0x000000ff1000720b */ /* 0x000fe20003f0d000 */
[----:B------:R-:W-:Y:S01]  /*9070*/  ULDC.64 UR8, c[0x0][0x5c8] ;  /* 0x0001720000087ab9 */ /* 0x000fe20000000a00 */
[----:B------:R-:W-:Y:S01]  /*9080*/  ISETP.GT.AND P3, PT, R158, RZ, PT ;  /* 0x000000ff9e00720c */ /* 0x000fe20003f64270 */
[----:B------:R-:W-:Y:S01]  /*9090*/  UIMAD UR4, UR7, UR8, URZ ;  /* 0x00000008070472a4 */ /* 0x000fe2000f8e023f */
[----:B------:R-:W-:Y:S01]  /*90a0*/  IMAD.U32 R10, RZ, RZ, UR9 ;  /* 0x00000009ff0a7e24 */ /* 0x000fe2000f8e00ff */
[----:B------:R-:W-:Y:S01]  /*90b0*/  BSSY B0, `(.L_x_28) ;  /* 0x0000fe4000007945 */ /* 0x000fe20003800000 */
[----:B------:R-:W-:Y:S01]  /*90c0*/  IMAD.WIDE.U32 R6, R3, UR8, R6 ;  /* 0x0000000803067c25 */ /* 0x000fe2000f8e0006 */
[----:B------:R-:W-:-:S03]  /*90d0*/  ISETP.GT.AND P1, PT, R0, RZ, P3 ;  /* 0x000000ff0000720c */ /* 0x000fc60001f24270 */
[----:B------:R-:W-:-:S04]  /*90e0*/  IMAD R10, R3, R10, UR4 ;  /* 0x00000004030a7e24 */ /* 0x000fc8000f8e020a */
[----:B------:R-:W-:Y:S01]  /*90f0*/  IMAD.IADD R10, R7, 0x1, R10 ;  /* 0x00000001070a7824 */ /* 0x000fe200078e020a */
[----:B------:R-:W-:Y:S06]  /*9100*/  @!P0 BRA `(.L_x_29) ;  /* 0x000000ac00448947 */ /* 0x000fec0003800000 */
[----:B------:R-:W0:Y:S01]  /*9110*/  LDC.64 R22, c[0x0][0x5b8] ;  /* 0x00016e00ff167b82 */ /* 0x000e220000000a00 */
[----:B------:R-:W2:Y:S01]  /*9120*/  LDL.LU R11, [R1] ;  /* 0x00000000010b7983 */ /* 0x000ea20000300800 */
[----:B------:R-:W-:-:S06]  /*9130*/  ULDC.64 UR4, c[0x0][0x5c0] ;  /* 0x0001700000047ab9 */ /* 0x000fcc0000000a00 */
[----:B------:R-:W1:Y:S08]  /*9140*/  LDC.64 R14, c[0x0][0x5b0] ;  /* 0x00016c00ff0e7b82 */ /* 0x000e700000000a00 */
[----:B------:R-:W3:Y:S01]  /*9150*/  LDC.64 R12, c[0x0][0x5a8] ;  /* 0x00016a00ff0c7b82 */ /* 0x000ee20000000a00 */
[C---:B0-----:R-:W-:Y:S02]  /*9160*/  IMAD R159, R22.reuse, UR10, RZ ;  /* 0x0000000a169f7c24 */ /* 0x041fe4000f8e02ff */
[----:B------:R-:W-:-:S04]  /*9170*/  IMAD.WIDE.U32 R152, R22, UR43, R18 ;  /* 0x0000002b16987c25 */ /* 0x000fc8000f8e0012 */
[----:B------:R-:W-:Y:S02]  /*9180*/  IMAD R159, R23, UR43, R159 ;  /* 0x0000002b179f7c24 */ /* 0x000fe4000f8e029f */
[----:B-1----:R-:W-:Y:S02]  /*9190*/  IMAD R156, R14, UR7, RZ ;  /* 0x000000070e9c7c24 */ /* 0x002fe4000f8e02ff */
[----:B------:R-:W-:Y:S02]  /*91a0*/  IMAD.IADD R21, R153, 0x1, R159 ;  /* 0x0000000199157824 */ /* 0x000fe400078e029f */
[----:B------:R-:W-:Y:S02]  /*91b0*/  IMAD.MOV.U32 R20, RZ, RZ, R152 ;  /* 0x000000ffff147224 */ /* 0x000fe400078e0098 */
[C---:B------:R-:W-:Y:S02]  /*91c0*/  IMAD R156, R3.reuse, R15, R156 ;  /* 0x0000000f039c7224 */ /* 0x040fe400078e029c */
[----:B------:R-:W-:-:S05]  /*91d0*/  IMAD.WIDE.U32 R4, R3, R14, R20 ;  /* 0x0000000e03047225 */ /* 0x000fca00078e0014 */
[----:B------:R-:W-:Y:S02]  /*91e0*/  IADD3 R5, R5, R156, RZ ;  /* 0x0000009c05057210 */ /* 0x000fe40007ffe0ff */
[----:B---3--:R-:W-:-:S04]  /*91f0*/  LEA R8, P0, R4, R12, 0x2 ;  /* 0x0000000c04087211 */ /* 0x008fc800078010ff */
[----:B------:R-:W-:-:S05]  /*9200*/  LEA.HI.X R9, R4, R13, R5, 0x2, P0 ;  /* 0x0000000d04097211 */ /* 0x000fca00000f1405 */
[----:B------:R-:W3:Y:S01]  /*9210*/  @P1 LDG.E.LTC128B R23, desc[UR36][R8.64] ;  /* 0x0000002408171981 */ /* 0x000ee2000c1e1920 */
[C---:B------:R-:W-:Y:S01]  /*9220*/  LEA R4, P0, R6.reuse, UR4, 0x2 ;  /* 0x0000000406047c11 */ /* 0x040fe2000f8010ff */
[----:B------:R-:W-:Y:S03]  /*9230*/  BSSY B1, `(.L_x_30) ;  /* 0x0000010000017945 */ /* 0x000fe60003800000 */
[----:B------:R-:W-:Y:S02]  /*9240*/  LEA.HI.X R5, R6, UR5, R10, 0x2, P0 ;  /* 0x0000000506057c11 */ /* 0x000fe400080f140a */
[----:B---3--:R-:W-:-:S05]  /*9250*/  LOP3.LUT R7, R23, 0xffffe000, RZ, 0xc0, !PT ;  /* 0xffffe00017077812 */ /* 0x008fca00078ec0ff */
[----:B------:R-:W-:-:S04]  /*9260*/  FMUL R7, R7, R16 ;  /* 0x0000001007077220 */ /* 0x000fc80000400000 */
[----:B--2---:R-:W-:-:S05]  /*9270*/  FFMA R7, R11, R2, R7 ;  /* 0x000000020b077223 */ /* 0x004fca0000000007 */
[----:B------:R-:W-:-:S05]  /*9280*/  F2FP.TF32.F32.PACK_B R7, R7 ;  /* 0x00000007ff07723e */ /* 0x000fca00024050ff */
[----:B------:R0:W-:Y:S02]  /*9290*/  @P1 STG.E desc[UR36][R4.64], R7 ;  /* 0x0000000704001986 */ /* 0x0001e4000c101924 */
[----:B0-----:R-:W-:-:S04]  /*92a0*/  IMAD.WIDE.U32 R6, R3, R14, R18 ;  /* 0x0000000e03067225 */ /* 0x001fc800078e0012 */
[----:B------:R-:W-:Y:S02]  /*92b0*/  IMAD.IADD R7, R156, 0x1, R7 ;  /* 0x000000019c077824 */ /* 0x000fe400078e0207 */
[----:B------:R-:W-:-:S04]  /*92c0*/  IMAD.WIDE.U32 R6, R22, UR43, R6 ;  /* 0x0000002b16067c25 */ /* 0x000fc8000f8e0006 */
[----:B------:R-:W-:Y:S01]  /*92d0*/  IMAD.IADD R7, R159, 0x1, R7 ;  /* 0x000000019f077824 */ /* 0x000fe200078e0207 */
[----:B------:R-:W-:-:S04]  /*92e0*/  LEA R10, P0, R6, R12, 0x2 ;  /* 0x0000000c060a7211 */ /* 0x000fc800078010ff */
[----:B------:R-:W-:Y:S02]  /*92f0*/  LEA.HI.X R11, R6, R13, R7, 0x2, P0 ;  /* 0x0000000d060b7211 */ /* 0x000fe400000f1407 */
[----:B------:R-:W-:-:S13]  /*9300*/  ISETP.GT.AND P0, PT, R0, 0x1, P3 ;  /* 0x000000010000780c */ /* 0x000fda0001f04270 */
[----:B------:R-:W-:Y:S05]  /*9310*/  @!P0 BRA `(.L_x_31) ;  /* 0x0000000000048947 */ /* 0x000fea0003800000 */
[----:B------:R0:W5:Y:S02]  /*9320*/  LDG.E.LTC128B R23, desc[UR36][R10.64+0x4] ;  /* 0x000004240a177981 */ /* 0x000164000c1e1920 */
.L_x_31:
[----:B------:R-:W-:Y:S05]  /*9330*/  BSYNC B1 ;  /* 0x0000000000017941 */ /* 0x000fea0003800000 */
.L_x_30:
[----:B------:R-:W2:Y:S01]  /*9340*/  LDL.LU R7, [R1+0x4] ;  /* 0x0000040001077983 */ /* 0x000ea20000300800 */
[----:B-----5:R-:W-:Y:S01]  /*9350*/  LOP3.LUT R6, R23, 0xffffe000, RZ, 0xc0, !PT ;  /* 0xffffe00017067812 */ /* 0x020fe200078ec0ff */
[C---:B------:R-:W-:Y:S01]  /*9360*/  IMAD.SHL.U32 R154, R14.reuse, 0x8, RZ ;  /* 0x000000080e9a7824 */ /* 0x040fe200078e00ff */
[----:B------:R-:W-:Y:S01]  /*9370*/  SHF.L.U64.HI R155, R14, 0x3, R15 ;  /* 0x000000030e9b7819 */ /* 0x000fe2000001020f */
[----:B------:R-:W3:Y:S02]  /*9380*/  LDL.LU R157, [R1+0x8] ;  /* 0x00000800019d7983 */ /* 0x000ee40000300800 */
[----:B------:R-:W-:-:S04]  /*9390*/  FMUL R6, R6, R16 ;  /* 0x0000001006067220 */ /* 0x000fc80000400000 */
[----:B--2---:R-:W-:-:S05]  /*93a0*/  FFMA R6, R7, R2, R6 ;  /* 0x0000000207067223 */ /* 0x004fca0000000006 */
[----:B------:R-:W-:-:S05]  /*93b0*/  F2FP.TF32.F32.PACK_B R6, R6 ;  /* 0x00000006ff06723e */ /* 0x000fca00024050ff */
[----:B------:R1:W-:Y:S01]  /*93c0*/  @P0 STG.E desc[UR36][R4.64+0x4], R6 ;  /* 0x0000040604000986 */ /* 0x0003e2000c101924 */
[----:B------:R-:W-:-:S04]  /*93d0*/  ISETP.GT.AND P0, PT, R158, 0x8, PT ;  /* 0x000000089e00780c */ /* 0x000fc80003f04270 */
[----:B------:R-:W-:Y:S01]  /*93e0*/  ISETP.GT.AND P1, PT, R0, RZ, P0 ;  /* 0x000000ff0000720c */ /* 0x000fe20000724270 */
[----:B-1----:R-:W-:-:S04]  /*93f0*/  IMAD.WIDE.U32 R6, R3, R14, R154 ;  /* 0x0000000e03067225 */ /* 0x002fc800078e009a */
[----:B------:R-:W-:Y:S01]  /*9400*/  IMAD.IADD R156, R156, 0x1, R7 ;  /* 0x000000019c9c7824 */ /* 0x000fe200078e0207 */
[----:B------:R-:W-:-:S05]  /*9410*/  IADD3 R7, P2, R152, R6, RZ ;  /* 0x0000000698077210 */ /* 0x000fca0007f5e0ff */
[----:B------:R-:W-:Y:S01]  /*9420*/  IMAD.X R9, R156, 0x1, R21, P2 ;  /* 0x000000019c097824 */ /* 0x000fe200010e0615 */
[----:B------:R-:W-:-:S04]  /*9430*/  LEA R8, P2, R7, R12, 0x2 ;  /* 0x0000000c07087211 */ /* 0x000fc800078410ff */
[----:B------:R-:W-:-:S05]  /*9440*/  LEA.HI.X R9, R7, R13, R9, 0x2, P2 ;  /* 0x0000000d07097211 */ /* 0x000fca00010f1409 */
[----:B------:R1:W2:Y:S01]  /*9450*/  @P1 LDG.E.LTC128B R23, desc[UR36][R8.64] ;  /* 0x0000002408171981 */ /* 0x0002a2000c1e1920 */
[----:B------:R-:W-:Y:S01]  /*9460*/  IADD3 R6, P2, R18, R6, RZ ;  /* 0x0000000612067210 */ /* 0x000fe20007f5e0ff */
[----:B------:R-:W-:Y:S01]  /*9470*/  IMAD.U32 R161, RZ, RZ, UR8 ;  /* 0x00000008ffa17e24 */ /* 0x000fe2000f8e00ff */
[----:B------:R-:W-:Y:S01]  /*9480*/  ISETP.GT.AND P4, PT, R0, 0x1, P0 ;  /* 0x000000010000780c */ /* 0x000fe20000784270 */
[----:B------:R-:W-:Y:S01]  /*9490*/  IMAD.U32 R160, RZ, RZ, UR9 ;  /* 0x00000009ffa07e24 */ /* 0x000fe2000f8e00ff */
[----:B------:R-:W-:Y:S01]  /*94a0*/  BSSY B1, `(.L_x_32) ;  /* 0x0000012000017945 */ /* 0x000fe20003800000 */
[----:B------:R-:W-:Y:S02]  /*94b0*/  IMAD.X R7, R19, 0x1, R156, P2 ;  /* 0x0000000113077824 */ /* 0x000fe400010e069c */
[----:B------:R-:W-:Y:S02]  /*94c0*/  IMAD.SHL.U32 R161, R161, 0x20, RZ ;  /* 0x00000020a1a17824 */ /* 0x000fe400078e00ff */
[----:B------:R-:W-:-:S04]  /*94d0*/  IMAD.WIDE.U32 R6, R22, UR43, R6 ;  /* 0x0000002b16067c25 */ /* 0x000fc8000f8e0006 */
[----:B------:R-:W-:Y:S01]  /*94e0*/  IMAD.IADD R7, R159, 0x1, R7 ;  /* 0x000000019f077824 */ /* 0x000fe200078e0207 */
[----:B-1----:R-:W-:-:S04]  /*94f0*/  LEA R8, P2, R6, R12, 0x2 ;  /* 0x0000000c06087211 */ /* 0x002fc800078410ff */
[----:B------:R-:W-:Y:S01]  /*9500*/  LEA.HI.X R9, R6, R13, R7, 0x2, P2 ;  /* 0x0000000d06097211 */ /* 0x000fe200010f1407 */
[----:B------:R-:W-:-:S05]  /*9510*/  IMAD.U32 R6, RZ, RZ, UR8 ;  /* 0x00000008ff067e24 */ /* 0x000fca000f8e00ff */
[----:B------:R-:W-:Y:S02]  /*9520*/  SHF.L.U64.HI R160, R6, 0x5, R160 ;  /* 0x0000000506a07819 */ /* 0x000fe400000102a0 */
[----:B------:R-:W-:-:S04]  /*9530*/  IADD3 R6, P2, R161, R4, RZ ;  /* 0x00000004a1067210 */ /* 0x000fc80007f5e0ff */
[----:B------:R-:W-:Y:S02]  /*9540*/  IADD3.X R7, R160, R5, RZ, P2, !PT ;  /* 0x00000005a0077210 */ /* 0x000fe400017fe4ff */
[----:B--2---:R-:W-:-:S05]  /*9550*/  LOP3.LUT R156, R23, 0xffffe000, RZ, 0xc0, !PT ;  /* 0xffffe000179c7812 */ /* 0x004fca00078ec0ff */
[----:B------:R-:W-:-:S04]  /*9560*/  FMUL R156, R156, R16 ;  /* 0x000000109c9c7220 */ /* 0x000fc80000400000 */
[----:B---3--:R-:W-:-:S05]  /*9570*/  FFMA R156, R157, R2, R156 ;  /* 0x000000029d9c7223 */ /* 0x008fca000000009c */
[----:B------:R-:W-:-:S05]  /*9580*/  F2FP.TF32.F32.PACK_B R156, R156 ;  /* 0x0000009cff9c723e */ /* 0x000fca00024050ff */
[----:B------:R1:W-:Y:S01]  /*9590*/  @P1 STG.E desc[UR36][R6.64], R156 ;  /* 0x0000009c06001986 */ /* 0x0003e2000c101924 */
[----:B------:R-:W-:Y:S05]  /*95a0*/  @!P4 BRA `(.L_x_33) ;  /* 0x000000000004c947 */ /* 0x000fea0003800000 */
[----:B------:R2:W5:Y:S02]  /*95b0*/  LDG.E.LTC128B R23, desc[UR36][R8.64+0x4] ;  /* 0x0000042408177981 */ /* 0x000564000c1e1920 */
.L_x_33:
[----:B------:R-:W-:Y:S05]  /*95c0*/  BSYNC B1 ;  /* 0x0000000000017941 */ /* 0x000fea0003800000 */
.L_x_32:
[----:B------:R-:W3:Y:S01]  /*95d0*/  LDL.LU R157, [R1+0xc] ;  /* 0x00000c00019d7983 */ /* 0x000ee20000300800 */
[----:B-1---5:R-:W-:Y:S01]  /*95e0*/  LOP3.LUT R156, R23, 0xffffe000, RZ, 0xc0, !PT ;  /* 0xffffe000179c7812 */ /* 0x022fe200078ec0ff */
[----:B------:R-:W-:Y:S01]  /*95f0*/  BSSY B1, `(.L_x_34) ;  /* 0x0000009000017945 */ /* 0x000fe20003800000 */
[----:B------:R-:W-:-:S03]  /*9600*/  ISETP.GT.AND P1, PT, R0, 0x8, P3 ;  /* 0x000000080000780c */ /* 0x000fc60001f24270 */
[----:B------:R-:W-:-:S04]  /*9610*/  FMUL R156, R156, R16 ;  /* 0x000000109c9c7220 */ /* 0x000fc80000400000 */
[----:B---3--:R-:W-:-:S05]  /*9620*/  FFMA R156, R157, R2, R156 ;  /* 0x000000029d9c7223 */ /* 0x008fca000000009c */
[----:B------:R-:W-:-:S05]  /*9630*/  F2FP.TF32.F32.PACK_B R156, R156 ;  /* 0x0000009cff9c723e */ /* 0x000fca00024050ff */
[----:B------:R1:W-:Y:S02]  /*9640*/  @P4 STG.E desc[UR36][R6.64+0x4], R156 ;  /* 0x0000049c06004986 */ /* 0x0003e4000c101924 */
[----:B-1----:R-:W-:Y:S01]  /*9650*/  IMAD.MOV.U32 R156, RZ, RZ, R23 ;  /* 0x000000ffff9c7224 */ /* 0x002fe200078e0017 */
[----:B------:R-:W-:Y:S06]  /*9660*/  @!P1 BRA `(.L_x_35) ;  /* 0x0000000000049947 */ /* 0x000fec0003800000 */
[----:B------:R1:W5:Y:S02]  /*9670*/  LDG.E.LTC128B R156, desc[UR36][R10.64+0x20] ;  /* 0x000020240a9c7981 */ /* 0x000364000c1e1920 */
.L_x_35:
[----:B------:R-:W-:Y:S05]  /*9680*/  BSYNC B1 ;  /* 0x0000000000017941 */ /* 0x000fea0003800000 */
.L_x_34:
[----:B------:R-:W3:Y:S01]  /*9690*/  LDL.LU R157, [R1+0x10] ;  /* 0x00001000019d7983 */ /* 0x000ee20000300800 */
[----:B-----5:R-:W-:Y:S01]  /*96a0*/  LOP3.LUT R23, R156, 0xffffe000, RZ, 0xc0, !PT ;  /* 0xffffe0009c177812 */ /* 0x020fe200078ec0ff */
[----:B------:R-:W-:Y:S01]  /*96b0*/  BSSY B1, `(.L_x_36) ;  /* 0x0000008000017945 */ /* 0x000fe20003800000 */
[----:B------:R-:W-:-:S03]  /*96c0*/  ISETP.GT.AND P2, PT, R0, 0x9, P3 ;  /* 0x000000090000780c */ /* 0x000fc60001f44270 */
[----:B------:R-:W-:-:S04]  /*96d0*/  FMUL R23, R23, R16 ;  /* 0x0000001017177220 */ /* 0x000fc80000400000 */
[----:B---3--:R-:W-:-:S05]  /*96e0*/  FFMA R23, R157, R2, R23 ;  /* 0x000000029d177223 */ /* 0x008fca0000000017 */
[----:B------:R-:W-:-:S05]  /*96f0*/  F2FP.TF32.F32.PACK_B R23, R23 ;  /* 0x00000017ff17723e */ /* 0x000fca00024050ff */
[----:B------:R3:W-:Y:S01]  /*9700*/  @P1 STG.E desc[UR36][R4.64+0x20], R23 ;  /* 0x0000201704001986 */ /* 0x0007e2000c101924 */
[----:B------:R-:W-:Y:S05]  /*9710*/  @!P2 BRA `(.L_x_37) ;  /* 0x000000000004a947 */ /* 0x000fea0003800000 */
[----:B------:R4:W5:Y:S02]  /*9720*/  LDG.E.LTC128B R156, desc[UR36][R10.64+0x24] ;  /* 0x000024240a9c7981 */ /* 0x000964000c1e1920 */
.L_x_37:
[----:B------:R-:W-:Y:S05]  /*9730*/  BSYNC B1 ;  /* 0x0000000000017941 */ /* 0x000fea0003800000 */
.L_x_36:
[----:B------:R-:W2:Y:S01]  /*9740*/  LDL.LU R157, [R1+0x14] ;  /* 0x00001400019d7983 */ /* 0x000ea20000300800 */
[----:B---3-5:R-:W-:Y:S01]  /*9750*/  LOP3.LUT R23, R156, 0xffffe000, RZ, 0xc0, !PT ;  /* 0xffffe0009c177812 */ /* 0x028fe200078ec0ff */
[----:B------:R-:W-:Y:S01]  /*9760*/  BSSY B1, `(.L_x_38) ;  /* 0x0000008000017945 */ /* 0x000fe20003800000 */
[----:B------:R-:W-:-:S03]  /*9770*/  ISETP.GT.AND P1, PT, R0, 0x8, P0 ;  /* 0x000000080000780c */ /* 0x000fc60000724270 */
[----:B------:R-:W-:-:S04]  /*9780*/  FMUL R23, R23, R16 ;  /* 0x0000001017177220 */ /* 0x000fc80000400000 */
[----:B--2---:R-:W-:-:S05]  /*9790*/  FFMA R23, R157, R2, R23 ;  /* 0x000000029d177223 */ /* 0x004fca0000000017 */
[----:B------:R-:W-:-:S05]  /*97a0*/  F2FP.TF32.F32.PACK_B R23, R23 ;  /* 0x00000017ff17723e */ /* 0x000fca00024050ff */
[----:B------:R2:W-:Y:S01]  /*97b0*/  @P2 STG.E desc[UR36][R4.64+0x24], R23 ;  /* 0x0000241704002986 */ /* 0x0005e2000c101924 */
[----:B------:R-:W-:Y:S05]  /*97c0*/  @!P1 BRA `(.L_x_39) ;  /* 0x0000000000049947 */ /* 0x000fea0003800000 */
[----:B------:R3:W5:Y:S02]  /*97d0*/  LDG.E.LTC128B R156, desc[UR36][R8.64+0x20] ;  /* 0x00002024089c7981 */ /* 0x000764000c1e1920 */
.L_x_39:
[----:B------:R-:W-:Y:S05]  /*97e0*/  BSYNC B1 ;  /* 0x0000000000017941 */ /* 0x000fea0003800000 */
.L_x_38:
[----:B------:R-:W4:Y:S01]  /*97f0*/  LDL.LU R157, [R1+0x18] ;  /* 0x00001800019d7983 */ /* 0x000f220000300800 */
[----:B--2--5:R-:W-:Y:S01]  /*9800*/  LOP3.LUT R23, R156, 0xffffe000, RZ, 0xc0, !PT ;  /* 0xffffe0009c177812 */ /* 0x024fe200078ec0ff */
[----:B------:R-:W-:Y:S01]  /*9810*/  BSSY B1, `(.L_x_40) ;  /* 0x0000008000017945 */ /* 0x000fe20003800000 */
[----:B------:R-:W-:-:S03]  /*9820*/  ISETP.GT.AND P2, PT, R0, 0x9, P0 ;  /* 0x000000090000780c */ /* 0x000fc60000744270 */
[----:B------:R-:W-:-:S04]  /*9830*/  FMUL R23, R23, R16 ;  /* 0x0000001017177220 */ /* 0x000fc80000400000 */
[----:B----4-:R-:W-:-:S05]  /*9840*/  FFMA R23, R157, R2, R23 ;  /* 0x000000029d177223 */ /* 0x010fca0000000017 */
[----:B------:R-:W-:-:S05]  /*9850*/  F2FP.TF32.F32.PACK_B R23, R23 ;  /* 0x00000017ff17723e */ /* 0x000fca00024050ff */
[----:B------:R2:W-:Y:S01]  /*9860*/  @P1 STG.E desc[UR36][R6.64+0x20], R23 ;  /* 0x0000201706001986 */ /* 0x0005e2000c101924 */
[----:B------:R-:W-:Y:S05]  /*9870*/  @!P2 BRA `(.L_x_41) ;  /* 0x000000000004a947 */ /* 0x000fea0003800000 */
[----:B------:R4:W5:Y:S02]  /*9880*/  LDG.E.LTC128B R156, desc[UR36][R8.64+0x24] ;  /* 0x00002424089c7981 */ /* 0x000964000c1e1920 */
.L_x_41:
[----:B------:R-:W-:Y:S05]  /*9890*/  BSYNC B1 ;  /* 0x0000000000017941 */ /* 0x000fea0003800000 */
.L_x_40:
[----:B------:R-:W3:Y:S01]  /*98a0*/  LDL.LU R157, [R1+0x1c] ;  /* 0x00001c00019d7983 */ /* 0x000ee20000300800 */
[----:B--2--5:R-:W-:Y:S01]  /*98b0*/  LOP3.LUT R23, R156, 0xffffe000, RZ, 0xc0, !PT ;  /* 0xffffe0009c177812 */ /* 0x024fe200078ec0ff */
        /* <DEDUP_REMOVED lines=8> */
.L_x_43:
[----:B------:R-:W-:Y:S05]  /*9940*/  BSYNC B1 ;  /* 0x0000000000017941 */ /* 0x000fea0003800000 */
.L_x_42:
        /* <DEDUP_REMOVED lines=10> */
.L_x_45:
[----:B------:R-:W-:Y:S05]  /*99f0*/  BSYNC B1 ;  /* 0x0000000000017941 */ /* 0x000fea0003800000 */
.L_x_44:
        /* <DEDUP_REMOVED lines=10> */
.L_x_47:
[----:B------:R-:W-:Y:S05]  /*9aa0*/  BSYNC B1 ;  /* 0x0000000000017941 */ /* 0x000fea0003800000 */
.L_x_46:
        /* <DEDUP_REMOVED lines=10> */
.L_x_49:
[----:B------:R-:W-:Y:S05]  /*9b50*/  BSYNC B1 ;  /* 0x0000000000017941 */ /* 0x000fea0003800000 */
.L_x_48:
        /* <DEDUP_REMOVED lines=10> */
.L_x_51:
[----:B------:R-:W-:Y:S05]  /*9c00*/  BSYNC B1 ;  /* 0x0000000000017941 */ /* 0x000fea0003800000 */
.L_x_50:
        /* <DEDUP_REMOVED lines=10> */
.L_x_53:
[----:B------:R-:W-:Y:S05]  /*9cb0*/  BSYNC B1 ;  /* 0x0000000000017941 */ /* 0x000fea0003800000 */
.L_x_52:
        /* <DEDUP_REMOVED lines=10> */
.L_x_55:
[----:B------:R-:W-:Y:S05]  /*9d60*/  BSYNC B1 ;  /* 0x0000000000017941 */ /* 0x000fea0003800000 */
.L_x_54:
        /* <DEDUP_REMOVED lines=10> */
.L_x_57:
[----:B------:R-:W-:Y:S05]  /*9e10*/  BSYNC B1 ;  /* 0x0000000000017941 */ /* 0x000fea0003800000 */
.L_x_56:
        /* <DEDUP_REMOVED lines=10> */
.L_x_59:
[----:B------:R-:W-:Y:S05]  /*9ec0*/  BSYNC B1 ;  /* 0x0000000000017941 */ /* 0x000fea0003800000 */
.L_x_58:
        /* <DEDUP_REMOVED lines=10> */
.L_x_61:
[----:B------:R-:W-:Y:S05]  /*9f70*/  BSYNC B1 ;  /* 0x0000000000017941 */ /* 0x000fea0003800000 */
.L_x_60:
        /* <DEDUP_REMOVED lines=10> */
.L_x_63:
[----:B------:R-:W-:Y:S05]  /*a020*/  BSYNC B1 ;  /* 0x0000000000017941 */ /* 0x000fea0003800000 */
.L_x_62:
        /* <DEDUP_REMOVED lines=10> */
.L_x_65:
[----:B------:R-:W-:Y:S05]  /*a0d0*/  BSYNC B1 ;  /* 0x0000000000017941 */ /* 0x000fea0003800000 */
.L_x_64:
        /* <DEDUP_REMOVED lines=10> */
.L_x_67:
[----:B------:R-:W-:Y:S05]  /*a180*/  BSYNC B1 ;  /* 0x0000000000017941 */ /* 0x000fea0003800000 */
.L_x_66:
        /* <DEDUP_REMOVED lines=10> */
.L_x_69:
[----:B------:R-:W-:Y:S05]  /*a230*/  BSYNC B1 ;  /* 0x0000000000017941 */ /* 0x000fea0003800000 */
.L_x_68:
        /* <DEDUP_REMOVED lines=10> */
.L_x_71:
[----:B------:R-:W-:Y:S05]  /*a2e0*/  BSYNC B1 ;  /* 0x0000000000017941 */ /* 0x000fea0003800000 */
.L_x_70:
        /* <DEDUP_REMOVED lines=10> */
.L_x_73:
[----:B------:R-:W-:Y:S05]  /*a390*/  BSYNC B1 ;  /* 0x0000000000017941 */ /* 0x000fea0003800000 */
.L_x_72:
        /* <DEDUP_REMOVED lines=10> */
.L_x_75:
[----:B------:R-:W-:Y:S05]  /*a440*/  BSYNC B1 ;  /* 0x0000000000017941 */ /* 0x000fea0003800000 */
.L_x_74:
        /* <DEDUP_REMOVED lines=10> */
.L_x_77:
[----:B------:R-:W-:Y:S05]  /*a4f0*/  BSYNC B1 ;  /* 0x0000000000017941 */ /* 0x000fea0003800000 */
.L_x_76:
        /* <DEDUP_REMOVED lines=10> */
.L_x_79:
[----:B------:R-:W-:Y:S05]  /*a5a0*/  BSYNC B1 ;  /* 0x0000000000017941 */ /* 0x000fea0003800000 */
.L_x_78:
        /* <DEDUP_REMOVED lines=10> */
.L_x_81:
[----:B------:R-:W-:Y:S05]  /*a650*/  BSYNC B1 ;  /* 0x0000000000017941 */ /* 0x000fea0003800000 */
.L_x_80:
        /* <DEDUP_REMOVED lines=10> */
.L_x_83:
[----:B------:R-:W-:Y:S05]  /*a700*/  BSYNC B1 ;  /* 0x0000000000017941 */ /* 0x000fea0003800000 */
.L_x_82:
        /* <DEDUP_REMOVED lines=10> */
.L_x_85:
[----:B------:R-:W-:Y:S05]  /*a7b0*/  BSYNC B1 ;  /* 0x0000000000017941 */ /* 0x000fea0003800000 */
.L_x_84:
        /* <DEDUP_REMOVED lines=10> */
.L_x_87:
[----:B------:R-:W-:Y:S05]  /*a860*/  BSYNC B1 ;  /* 0x0000000000017941 */ /* 0x000fea0003800000 */
.L_x_86:
        /* <DEDUP_REMOVED lines=10> */
.L_x_89:
[----:B------:R-:W-:Y:S05]  /*a910*/  BSYNC B1 ;  /* 0x0000000000017941 */ /* 0x000fea0003800000 */
.L_x_88:
        /* <DEDUP_REMOVED lines=10> */
.L_x_91:
[----:B------:R-:W-:Y:S05]  /*a9c0*/  BSYNC B1 ;  /* 0x0000000000017941 */ /* 0x000fea0003800000 */
.L_x_90:
        /* <DEDUP_REMOVED lines=10> */
.L_x_93:
[----:B------:R-:W-:Y:S05]  /*aa70*/  BSYNC B1 ;  /* 0x0000000000017941 */ /* 0x000fea0003800000 */
.L_x_92:
        /* <DEDUP_REMOVED lines=10> */
.L_x_95:
[----:B------:R-:W-:Y:S05]  /*ab20*/  BSYNC B1 ;  /* 0x0000000000017941 */ /* 0x000fea0003800000 */
.L_x_94:
        /* <DEDUP_REMOVED lines=10> */
.L_x_97:
[----:B------:R-:W-:Y:S05]  /*abd0*/  BSYNC B1 ;  /* 0x0000000000017941 */ /* 0x000fea0003800000 */
.L_x_96:
        /* <DEDUP_REMOVED lines=10> */
.L_x_99:
[----:B------:R-:W-:Y:S05]  /*ac80*/  BSYNC B1 ;  /* 0x0000000000017941 */ /* 0x000fea0003800000 */
.L_x_98:
        /* <DEDUP_REMOVED lines=10> */
.L_x_101:
[----:B------:R-:W-:Y:S05]  /*ad30*/  BSYNC B1 ;  /* 0x0000000000017941 */ /* 0x000fea0003800000 */
.L_x_100:
        /* <DEDUP_REMOVED lines=10> */
.L_x_103:
[----:B------:R-:W-:Y:S05]  /*ade0*/  BSYNC B1 ;  /* 0x0000000000017941 */ /* 0x000fea0003800000 */
.L_x_102:
        /* <DEDUP_REMOVED lines=10> */
.L_x_105:
[----:B------:R-:W-:Y:S05]  /*ae90*/  BSYNC B1 ;  /* 0x0000000000017941 */ /* 0x000fea0003800000 */
.L_x_104:
        /* <DEDUP_REMOVED lines=10> */
.L_x_107:
[----:B------:R-:W-:Y:S05]  /*af40*/  BSYNC B1 ;  /* 0x0000000000017941 */ /* 0x000fea0003800000 */
.L_x_106:
        /* <DEDUP_REMOVED lines=10> */
.L_x_109:
[----:B------:R-:W-:Y:S05]  /*aff0*/  BSYNC B1 ;  /* 0x0000000000017941 */ /* 0x000fea0003800000 */
.L_x_108:
        /* <DEDUP_REMOVED lines=10> */
.L_x_111:
[----:B------:R-:W-:Y:S05]  /*b0a0*/  BSYNC B1 ;  /* 0x0000000000017941 */ /* 0x000fea0003800000 */
.L_x_110:
        /* <DEDUP_REMOVED lines=10> */
.L_x_113:
[----:B------:R-:W-:Y:S05]  /*b150*/  BSYNC B1 ;  /* 0x0000000000017941 */ /* 0x000fea0003800000 */
.L_x_112:
        /* <DEDUP_REMOVED lines=10> */
.L_x_115:
[----:B------:R-:W-:Y:S05]  /*b200*/  BSYNC B1 ;  /* 0x0000000000017941 */ /* 0x000fea0003800000 */
.L_x_114:
        /* <DEDUP_REMOVED lines=10> */
.L_x_117:
[----:B------:R-:W-:Y:S05]  /*b2b0*/  BSYNC B1 ;  /* 0x0000000000017941 */ /* 0x000fea0003800000 */
.L_x_116:
        /* <DEDUP_REMOVED lines=10> */
.L_x_119:
[----:B------:R-:W-:Y:S05]  /*b360*/  BSYNC B1 ;  /* 0x0000000000017941 */ /* 0x000fea0003800000 */
.L_x_118:
        /* <DEDUP_REMOVED lines=10> */
.L_x_121:
[----:B------:R-:W-:Y:S05]  /*b410*/  BSYNC B1 ;  /* 0x0000000000017941 */ /* 0x000fea0003800000 */
.L_x_120:
[----:B--2---:R-:W2:Y:S01]  /*b420*/  LDL.LU R23, [R1+0xbc] ;  /* 0x0000bc0001177983 */ /* 0x004ea20000300800 */
[----:B-----5:R-:W-:Y:S01]  /*b430*/  LOP3.LUT R157, R156, 0xffffe000, RZ, 0xc0, !PT ;  /* 0xffffe0009c9d7812 */ /* 0x020fe200078ec0ff */
[----:B------:R-:W-:Y:S01]  /*b440*/  BSSY B1, `(.L_x_122) ;  /* 0x0000009000017945 */ /* 0x000fe20003800000 */
[----:B------:R-:W-:-:S03]  /*b450*/  ISETP.GT.AND P1, PT, R0, 0x60, P3 ;  /* 0x000000600000780c */ /* 0x000fc60001f24270 */
[----:B------:R-:W-:-:S04]  /*b460*/  FMUL R157, R157, R16 ;  /* 0x000000109d9d7220 */ /* 0x000fc80000400000 */
[----:B--2---:R-:W-:Y:S01]  /*b470*/  FFMA R157, R23, R2, R157 ;  /* 0x00000002179d7223 */ /* 0x004fe2000000009d */
[----:B------:R-:W-:-:S04]  /*b480*/  IMAD.MOV.U32 R23, RZ, RZ, R156 ;  /* 0x000000ffff177224 */ /* 0x000fc800078e009c */
[----:B------:R-:W-:-:S05]  /*b490*/  F2FP.TF32.F32.PACK_B R157, R157 ;  /* 0x0000009dff9d723e */ /* 0x000fca00024050ff */
[----:B------:R2:W-:Y:S01]  /*b4a0*/  @P2 STG.E desc[UR36][R6.64+0x164], R157 ;  /* 0x0001649d06002986 */ /* 0x0005e2000c101924 */
[----:B------:R-:W-:Y:S05]  /*b4b0*/  @!P1 BRA `(.L_x_123) ;  /* 0x0000000000049947 */ /* 0x000fea0003800000 */
[----:B------:R0:W5:Y:S02]  /*b4c0*/  LDG.E.LTC128B R23, desc[UR36][R10.64+0x180] ;  /* 0x000180240a177981 */ /* 0x000164000c1e1920 */
.L_x_123:
[----:B------:R-:W-:Y:S05]  /*b4d0*/  BSYNC B1 ;  /* 0x0000000000017941 */ /* 0x000fea0003800000 */
.L_x_122:
[----:B--2---:R-:W2:Y:S01]  /*b4e0*/  LDL.LU R157, [R1+0xc0] ;  /* 0x0000c000019d7983 */ /* 0x004ea20000300800 */
[----:B-----5:R-:W-:Y:S01]  /*b4f0*/  LOP3.LUT R156, R23, 0xffffe000, RZ, 0xc0, !PT ;  /* 0xffffe000179c7812 */ /* 0x020fe200078ec0ff */
        /* <DEDUP_REMOVED lines=8> */
.L_x_125:
[----:B------:R-:W-:Y:S05]  /*b580*/  BSYNC B1 ;  /* 0x0000000000017941 */ /* 0x000fea0003800000 */
.L_x_124:
        /* <DEDUP_REMOVED lines=10> */
.L_x_127:
[----:B------:R-:W-:Y:S05]  /*b630*/  BSYNC B1 ;  /* 0x0000000000017941 */ /* 0x000fea0003800000 */
.L_x_126:
        /* <DEDUP_REMOVED lines=10> */
.L_x_129:
[----:B------:R-:W-:Y:S05]  /*b6e0*/  BSYNC B1 ;  /* 0x0000000000017941 */ /* 0x000fea0003800000 */
.L_x_128:
        /* <DEDUP_REMOVED lines=10> */
.L_x_131:
[----:B------:R-:W-:Y:S05]  /*b790*/  BSYNC B1 ;  /* 0x0000000000017941 */ /* 0x000fea0003800000 */
.L_x_130:
        /* <DEDUP_REMOVED lines=10> */
.L_x_133:
[----:B------:R-:W-:Y:S05]  /*b840*/  BSYNC B1 ;  /* 0x0000000000017941 */ /* 0x000fea0003800000 */
.L_x_132:
        /* <DEDUP_REMOVED lines=10> */
.L_x_135:
[----:B------:R-:W-:Y:S05]  /*b8f0*/  BSYNC B1 ;  /* 0x0000000000017941 */ /* 0x000fea0003800000 */
.L_x_134:
        /* <DEDUP_REMOVED lines=10> */
.L_x_137:
[----:B------:R-:W-:Y:S05]  /*b9a0*/  BSYNC B1 ;  /* 0x0000000000017941 */ /* 0x000fea0003800000 */
.L_x_136:
        /* <DEDUP_REMOVED lines=10> */
.L_x_139:
[----:B------:R-:W-:Y:S05]  /*ba50*/  BSYNC B1 ;  /* 0x0000000000017941 */ /* 0x000fea0003800000 */
.L_x_138:
        /* <DEDUP_REMOVED lines=10> */
.L_x_141:
[----:B------:R-:W-:Y:S05]  /*bb00*/  BSYNC B1 ;  /* 0x0000000000017941 */ /* 0x000fea0003800000 */
.L_x_140:
        /* <DEDUP_REMOVED lines=10> */
.L_x_143:
[----:B------:R-:W-:Y:S05]  /*bbb0*/  BSYNC B1 ;  /* 0x0000000000017941 */ /* 0x000fea0003800000 */
.L_x_142:
        /* <DEDUP_REMOVED lines=10> */
.L_x_145:
[----:B------:R-:W-:Y:S05]  /*bc60*/  BSYNC B1 ;  /* 0x0000000000017941 */ /* 0x000fea0003800000 */
.L_x_144:
        /* <DEDUP_REMOVED lines=10> */
.L_x_147:
[----:B------:R-:W-:Y:S05]  /*bd10*/  BSYNC B1 ;  /* 0x0000000000017941 */ /* 0x000fea0003800000 */
.L_x_146:
        /* <DEDUP_REMOVED lines=10> */
.L_x_149:
[----:B------:R-:W-:Y:S05]  /*bdc0*/  BSYNC B1 ;  /* 0x0000000000017941 */ /* 0x000fea0003800000 */
.L_x_148:
        /* <DEDUP_REMOVED lines=10> */
.L_x_151:
[----:B------:R-:W-:Y:S05]  /*be70*/  BSYNC B1 ;  /* 0x0000000000017941 */ /* 0x000fea0003800000 */
.L_x_150:
        /* <DEDUP_REMOVED lines=10> */
.L_x_153:
[----:B------:R-:W-:Y:S05]  /*bf20*/  BSYNC B1 ;  /* 0x0000000000017941 */ /* 0x000fea0003800000 */
.L_x_152:
        /* <DEDUP_REMOVED lines=10> */
.L_x_155:
[----:B------:R-:W-:Y:S05]  /*bfd0*/  BSYNC B1 ;  /* 0x0000000000017941 */ /* 0x000fea0003800000 */
.L_x_154:
        /* <DEDUP_REMOVED lines=10> */
.L_x_157:
[----:B------:R-:W-:Y:S05]  /*c080*/  BSYNC B1 ;  /* 0x0000000000017941 */ /* 0x000fea0003800000 */
.L_x_156:
        /* <DEDUP_REMOVED lines=10> */
.L_x_159:
[----:B------:R-:W-:Y:S05]  /*c130*/  BSYNC B1 ;  /* 0x0000000000017941 */ /* 0x000fea0003800000 */
.L_x_158:
        /* <DEDUP_REMOVED lines=10> */
.L_x_161:
[----:B------:R-:W-:Y:S05]  /*c1e0*/  BSYNC B1 ;  /* 0x0000000000017941 */ /* 0x000fea0003800000 */
.L_x_160:
        /* <DEDUP_REMOVED lines=10> */
.L_x_163:
[----:B------:R-:W-:Y:S05]  /*c290*/  BSYNC B1 ;  /* 0x0000000000017941 */ /* 0x000fea0003800000 */
.L_x_162:
        /* <DEDUP_REMOVED lines=10> */
.L_x_165:
[----:B------:R-:W-:Y:S05]  /*c340*/  BSYNC B1 ;  /* 0x0000000000017941 */ /* 0x000fea0003800000 */
.L_x_164:
        /* <DEDUP_REMOVED lines=10> */
.L_x_167:
[----:B------:R-:W-:Y:S05]  /*c3f0*/  BSYNC B1 ;  /* 0x0000000000017941 */ /* 0x000fea0003800000 */
.L_x_166:
        /* <DEDUP_REMOVED lines=10> */
.L_x_169:
[----:B------:R-:W-:Y:S05]  /*c4a0*/  BSYNC B1 ;  /* 0x0000000000017941 */ /* 0x000fea0003800000 */
.L_x_168:
        /* <DEDUP_REMOVED lines=10> */
.L_x_171:
[----:B------:R-:W-:Y:S05]  /*c550*/  BSYNC B1 ;  /* 0x0000000000017941 */ /* 0x000fea0003800000 */
.L_x_170:
        /* <DEDUP_REMOVED lines=10> */
.L_x_173:
[----:B------:R-:W-:Y:S05]  /*c600*/  BSYNC B1 ;  /* 0x0000000000017941 */ /* 0x000fea0003800000 */
.L_x_172:
        /* <DEDUP_REMOVED lines=10> */
.L_x_175:
[----:B------:R-:W-:Y:S05]  /*c6b0*/  BSYNC B1 ;  /* 0x0000000000017941 */ /* 0x000fea0003800000 */
.L_x_174:
        /* <DEDUP_REMOVED lines=10> */
.L_x_177:
[----:B------:R-:W-:Y:S05]  /*c760*/  BSYNC B1 ;  /* 0x0000000000017941 */ /* 0x000fea0003800000 */
.L_x_176:
        /* <DEDUP_REMOVED lines=10> */
.L_x_179:
[----:B------:R-:W-:Y:S05]  /*c810*/  BSYNC B1 ;  /* 0x0000000000017941 */ /* 0x000fea0003800000 */
.L_x_178:
        /* <DEDUP_REMOVED lines=10> */
.L_x_181:
[----:B------:R-:W-:Y:S05]  /*c8c0*/  BSYNC B1 ;  /* 0x0000000000017941 */ /* 0x000fea0003800000 */
.L_x_180:
        /* <DEDUP_REMOVED lines=10> */
.L_x_183:
[----:B------:R-:W-:Y:S05]  /*c970*/  BSYNC B1 ;  /* 0x0000000000017941 */ /* 0x000fea0003800000 */
.L_x_182:
        /* <DEDUP_REMOVED lines=10> */
.L_x_185:
[----:B------:R-:W-:Y:S05]  /*ca20*/  BSYNC B1 ;  /* 0x0000000000017941 */ /* 0x000fea0003800000 */
.L_x_184:
        /* <DEDUP_REMOVED lines=10> */
.L_x_187:
[----:B------:R-:W-:Y:S05]  /*cad0*/  BSYNC B1 ;  /* 0x0000000000017941 */ /* 0x000fea0003800000 */
.L_x_186:
        /* <DEDUP_REMOVED lines=10> */
.L_x_189:
[----:B------:R-:W-:Y:S05]  /*cb80*/  BSYNC B1 ;  /* 0x0000000000017941 */ /* 0x000fea0003800000 */
.L_x_188:
        /* <DEDUP_REMOVED lines=10> */
.L_x_191:
[----:B------:R-:W-:Y:S05]  /*cc30*/  BSYNC B1 ;  /* 0x0000000000017941 */ /* 0x000fea0003800000 */
.L_x_190:
        /* <DEDUP_REMOVED lines=10> */
.L_x_193:
[----:B------:R-:W-:Y:S05]  /*cce0*/  BSYNC B1 ;  /* 0x0000000000017941 */ /* 0x000fea0003800000 */
.L_x_192:
        /* <DEDUP_REMOVED lines=10> */
.L_x_195:
[----:B------:R-:W-:Y:S05]  /*cd90*/  BSYNC B1 ;  /* 0x0000000000017941 */ /* 0x000fea0003800000 */
.L_x_194:
        /* <DEDUP_REMOVED lines=10> */
.L_x_197:
[----:B------:R-:W-:Y:S05]  /*ce40*/  BSYNC B1 ;  /* 0x0000000000017941 */ /* 0x000fea0003800000 */
.L_x_196:
        /* <DEDUP_REMOVED lines=10> */
.L_x_199:
[----:B------:R-:W-:Y:S05]  /*cef0*/  BSYNC B1 ;  /* 0x0000000000017941 */ /* 0x000fea0003800000 */
.L_x_198:
        /* <DEDUP_REMOVED lines=10> */
.L_x_201:
[----:B------:R-:W-:Y:S05]  /*cfa0*/  BSYNC B1 ;  /* 0x0000000000017941 */ /* 0x000fea0003800000 */
.L_x_200:
        /* <DEDUP_REMOVED lines=10> */
.L_x_203:
[----:B------:R-:W-:Y:S05]  /*d050*/  BSYNC B1 ;  /* 0x0000000000017941 */ /* 0x000fea0003800000 */
.L_x_202:
        /* <DEDUP_REMOVED lines=10> */
.L_x_205:
[----:B------:R-:W-:Y:S05]  /*d100*/  BSYNC B1 ;  /* 0x0000000000017941 */ /* 0x000fea0003800000 */
.L_x_204:
        /* <DEDUP_REMOVED lines=10> */
.L_x_207:
[----:B------:R-:W-:Y:S05]  /*d1b0*/  BSYNC B1 ;  /* 0x0000000000017941 */ /* 0x000fea0003800000 */
.L_x_206:
        /* <DEDUP_REMOVED lines=10> */
.L_x_209:
[----:B------:R-:W-:Y:S05]  /*d260*/  BSYNC B1 ;  /* 0x0000000000017941 */ /* 0x000fea0003800000 */
.L_x_208:
        /* <DEDUP_REMOVED lines=10> */
.L_x_211:
[----:B------:R-:W-:Y:S05]  /*d310*/  BSYNC B1 ;  /* 0x0000000000017941 */ /* 0x000fea0003800000 */
.L_x_210:
        /* <DEDUP_REMOVED lines=10> */
.L_x_213:
[----:B------:R-:W-:Y:S05]  /*d3c0*/  BSYNC B1 ;  /* 0x0000000000017941 */ /* 0x000fea0003800000 */
.L_x_212:
        /* <DEDUP_REMOVED lines=10> */
.L_x_215:
[----:B------:R-:W-:Y:S05]  /*d470*/  BSYNC B1 ;  /* 0x0000000000017941 */ /* 0x000fea0003800000 */
.L_x_214:
        /* <DEDUP_REMOVED lines=10> */
.L_x_217:
[----:B------:R-:W-:Y:S05]  /*d520*/  BSYNC B1 ;  /* 0x0000000000017941 */ /* 0x000fea0003800000 */
.L_x_216:
        /* <DEDUP_REMOVED lines=10> */
.L_x_219:
[----:B------:R-:W-:Y:S05]  /*d5d0*/  BSYNC B1 ;  /* 0x0000000000017941 */ /* 0x000fea0003800000 */
.L_x_218:
        /* <DEDUP_REMOVED lines=10> */
.L_x_221:
[----:B------:R-:W-:Y:S05]  /*d680*/  BSYNC B1 ;  /* 0x0000000000017941 */ /* 0x000fea0003800000 */
.L_x_220:
        /* <DEDUP_REMOVED lines=10> */
.L_x_223:
[----:B------:R-:W-:Y:S05]  /*d730*/  BSYNC B1 ;  /* 0x0000000000017941 */ /* 0x000fea0003800000 */
.L_x_222:
        /* <DEDUP_REMOVED lines=10> */
.L_x_225:
[----:B------:R-:W-:Y:S05]  /*d7e0*/  BSYNC B1 ;  /* 0x0000000000017941 */ /* 0x000fea0003800000 */
.L_x_224:
        /* <DEDUP_REMOVED lines=10> */
.L_x_227:
[----:B------:R-:W-:Y:S05]  /*d890*/  BSYNC B1 ;  /* 0x0000000000017941 */ /* 0x000fea0003800000 */
.L_x_226:
        /* <DEDUP_REMOVED lines=10> */
.L_x_229:
[----:B------:R-:W-:Y:S05]  /*d940*/  BSYNC B1 ;  /* 0x0000000000017941 */ /* 0x000fea0003800000 */
.L_x_228:
        /* <DEDUP_REMOVED lines=10> */
.L_x_231:
[----:B------:R-:W-:Y:S05]  /*d9f0*/  BSYNC B1 ;  /* 0x0000000000017941 */ /* 0x000fea0003800000 */
.L_x_230:
        /* <DEDUP_REMOVED lines=10> */
.L_x_233:
[----:B------:R-:W-:Y:S05]  /*daa0*/  BSYNC B1 ;  /* 0x0000000000017941 */ /* 0x000fea0003800000 */
.L_x_232:
        /* <DEDUP_REMOVED lines=10> */
.L_x_235:
[----:B------:R-:W-:Y:S05]  /*db50*/  BSYNC B1 ;  /* 0x0000000000017941 */ /* 0x000fea0003800000 */
.L_x_234:
        /* <DEDUP_REMOVED lines=10> */
.L_x_237:
[----:B------:R-:W-:Y:S05]  /*dc00*/  BSYNC B1 ;  /* 0x0000000000017941 */ /* 0x000fea0003800000 */
.L_x_236:
        /* <DEDUP_REMOVED lines=10> */
.L_x_239:
[----:B------:R-:W-:Y:S05]  /*dcb0*/  BSYNC B1 ;  /* 0x0000000000017941 */ /* 0x000fea0003800000 */
.L_x_238:
        /* <DEDUP_REMOVED lines=10> */
.L_x_241:
[----:B------:R-:W-:Y:S05]  /*dd60*/  BSYNC B1 ;  /* 0x0000000000017941 */ /* 0x000fea0003800000 */
.L_x_240:
        /* <DEDUP_REMOVED lines=10> */
.L_x_243:
[----:B------:R-:W-:Y:S05]  /*de10*/  BSYNC B1 ;  /* 0x0000000000017941 */ /* 0x000fea0003800000 */
.L_x_242:
        /* <DEDUP_REMOVED lines=10> */
.L_x_245:
[----:B------:R-:W-:Y:S05]  /*dec0*/  BSYNC B1 ;  /* 0x0000000000017941 */ /* 0x000fea0003800000 */
.L_x_244:
        /* <DEDUP_REMOVED lines=10> */
.L_x_247:
[----:B------:R-:W-:Y:S05]  /*df70*/  BSYNC B1 ;  /* 0x0000000000017941 */ /* 0x000fea0003800000 */
.L_x_246:
        /* <DEDUP_REMOVED lines=10> */
.L_x_249:
[----:B------:R-:W-:Y:S05]  /*e020*/  BSYNC B1 ;  /* 0x0000000000017941 */ /* 0x000fea0003800000 */
.L_x_248:
        /* <DEDUP_REMOVED lines=10> */
.L_x_251:
[----:B------:R-:W-:Y:S05]  /*e0d0*/  BSYNC B1 ;  /* 0x0000000000017941 */ /* 0x000fea0003800000 */
.L_x_250:
        /* <DEDUP_REMOVED lines=10> */
.L_x_253:
[----:B------:R-:W-:Y:S05]  /*e180*/  BSYNC B1 ;  /* 0x0000000000017941 */ /* 0x000fea0003800000 */
.L_x_252:
        /* <DEDUP_REMOVED lines=10> */
.L_x_255:
[----:B------:R-:W-:Y:S05]  /*e230*/  BSYNC B1 ;  /* 0x0000000000017941 */ /* 0x000fea0003800000 */
.L_x_254:
        /* <DEDUP_REMOVED lines=10> */
.L_x_257:
[----:B------:R-:W-:Y:S05]  /*e2e0*/  BSYNC B1 ;  /* 0x0000000000017941 */ /* 0x000fea0003800000 */
.L_x_256:
        /* <DEDUP_REMOVED lines=10> */
.L_x_259:
[----:B------:R-:W-:Y:S05]  /*e390*/  BSYNC B1 ;  /* 0x0000000000017941 */ /* 0x000fea0003800000 */
.L_x_258:
        /* <DEDUP_REMOVED lines=10> */
.L_x_261:
[----:B------:R-:W-:Y:S05]  /*e440*/  BSYNC B1 ;  /* 0x0000000000017941 */ /* 0x000fea0003800000 */
.L_x_260:
        /* <DEDUP_REMOVED lines=10> */
.L_x_263:
[----:B------:R-:W-:Y:S05]  /*e4f0*/  BSYNC B1 ;  /* 0x0000000000017941 */ /* 0x000fea0003800000 */
.L_x_262:
        /* <DEDUP_REMOVED lines=10> */
.L_x_265:
[----:B------:R-:W-:Y:S05]  /*e5a0*/  BSYNC B1 ;  /* 0x0000000000017941 */ /* 0x000fea0003800000 */
.L_x_264:
        /* <DEDUP_REMOVED lines=10> */
.L_x_267:
[----:B------:R-:W-:Y:S05]  /*e650*/  BSYNC B1 ;  /* 0x0000000000017941 */ /* 0x000fea0003800000 */
.L_x_266:
        /* <DEDUP_REMOVED lines=10> */
.L_x_269:
[----:B------:R-:W-:Y:S05]  /*e700*/  BSYNC B1 ;  /* 0x0000000000017941 */ /* 0x000fea0003800000 */
.L_x_268:
        /* <DEDUP_REMOVED lines=10> */
.L_x_271:
[----:B------:R-:W-:Y:S05]  /*e7b0*/  BSYNC B1 ;  /* 0x0000000000017941 */ /* 0x000fea0003800000 */
.L_x_270:
        /* <DEDUP_REMOVED lines=10> */
.L_x_273:
[----:B------:R-:W-:Y:S05]  /*e860*/  BSYNC B1 ;  /* 0x0000000000017941 */ /* 0x000fea0003800000 */
.L_x_272:
        /* <DEDUP_REMOVED lines=10> */
.L_x_275:
[----:B------:R-:W-:Y:S05]  /*e910*/  BSYNC B1 ;  /* 0x0000000000017941 */ /* 0x000fea0003800000 */
.L_x_274:
        /* <DEDUP_REMOVED lines=10> */
.L_x_277:
[----:B------:R-:W-:Y:S05]  /*e9c0*/  BSYNC B1 ;  /* 0x0000000000017941 */ /* 0x000fea0003800000 */
.L_x_276:
[----:B01-34-:R-:W3:Y:S01]  /*e9d0*/  LDL.LU R10, [R1+0x1f4] ;  /* 0x0001f400010a7983 */ /* 0x01bee20000300800 */
        /* <DEDUP_REMOVED lines=9> */
.L_x_279:
[----:B------:R-:W-:Y:S05]  /*ea70*/  BSYNC B1 ;  /* 0x0000000000017941 */ /* 0x000fea0003800000 */
.L_x_278:
[----:B------:R-:W3:Y:S01]  /*ea80*/  LDL.LU R10, [R1+0x1f8] ;  /* 0x0001f800010a7983 */ /* 0x000ee20000300800 */
[----:B0----5:R-:W-:Y:S01]  /*ea90*/  LOP3.LUT R11, R23, 0xffffe000, RZ, 0xc0, !PT ;  /* 0xffffe000170b7812 */ /* 0x021fe200078ec0ff */
[----:B------:R-:W-:Y:S01]  /*eaa0*/  BSSY B1, `(.L_x_280) ;  /* 0x000000b000017945 */ /* 0x000fe20003800000 */
[----:B------:R-:W-:Y:S02]  /*eab0*/  ISETP.GT.AND P1, PT, R0, 0xf9, P0 ;  /* 0x000000f90000780c */ /* 0x000fe40000724270 */
[----:B------:R-:W-:Y:S01]  /*eac0*/  IADD3 R169, P2, R3, 0x80, RZ ;  /* 0x0000008003a97810 */ /* 0x000fe20007f5e0ff */
[----:B------:R-:W-:-:S04]  /*ead0*/  FMUL R11, R11, R16 ;  /* 0x000000100b0b7220 */ /* 0x000fc80000400000 */
[----:B------:R-:W-:Y:S02]  /*eae0*/  IMAD.X R3, RZ, RZ, UR7, P2 ;  /* 0x00000007ff037e24 */ /* 0x000fe400090e06ff */
[----:B---3--:R-:W-:Y:S02]  /*eaf0*/  FFMA R11, R10, R2, R11 ;  /* 0x000000020a0b7223 */ /* 0x008fe4000000000b */
[----:B------:R-:W-:-:S03]  /*eb00*/  IMAD R10, R3, R14, RZ ;  /* 0x0000000e030a7224 */ /* 0x000fc600078e02ff */
[----:B------:R-:W-:-:S05]  /*eb10*/  F2FP.TF32.F32.PACK_B R11, R11 ;  /* 0x0000000bff0b723e */ /* 0x000fca00024050ff */
[----:B------:R0:W-:Y:S01]  /*eb20*/  @P4 STG.E desc[UR36][R6.64+0x3e0], R11 ;  /* 0x0003e00b06004986 */ /* 0x0001e2000c101924 */
[----:B------:R-:W-:Y:S05]  /*eb30*/  @!P1 BRA `(.L_x_281) ;  /* 0x0000000000049947 */ /* 0x000fea0003800000 */
[----:B------:R3:W5:Y:S02]  /*eb40*/  LDG.E.LTC128B R23, desc[UR36][R8.64+0x3e4] ;  /* 0x0003e42408177981 */ /* 0x000764000c1e1920 */
.L_x_281:
[----:B------:R-:W-:Y:S05]  /*eb50*/  BSYNC B1 ;  /* 0x0000000000017941 */ /* 0x000fea0003800000 */
.L_x_280:
[----:B0-----:R-:W4:Y:S01]  /*eb60*/  LDL.LU R11, [R1+0x1fc] ;  /* 0x0001fc00010b7983 */ /* 0x001f220000300800 */
[----:B-----5:R-:W-:Y:S01]  /*eb70*/  LOP3.LUT R3, R23, 0xffffe000, RZ, 0xc0, !PT ;  /* 0xffffe00017037812 */ /* 0x020fe200078ec0ff */
[C---:B------:R-:W-:Y:S01]  /*eb80*/  IMAD R167, R169.reuse, R15, R10 ;  /* 0x0000000fa9a77224 */ /* 0x040fe200078e020a */
[----:B------:R-:W-:Y:S01]  /*eb90*/  ISETP.GT.AND P0, PT, R158, 0x80, PT ;  /* 0x000000809e00780c */ /* 0x000fe20003f04270 */
[----:B-1-3--:R-:W-:-:S04]  /*eba0*/  IMAD.WIDE.U32 R8, R169, R14, R20 ;  /* 0x0000000ea9087225 */ /* 0x00afc800078e0014 */
[----:B------:R-:W-:Y:S01]  /*ebb0*/  FMUL R3, R3, R16 ;  /* 0x0000001003037220 */ /* 0x000fe20000400000 */
[----:B------:R-:W-:Y:S01]  /*ebc0*/  ISETP.GT.AND P4, PT, R0, RZ, P0 ;  /* 0x000000ff0000720c */ /* 0x000fe20000784270 */
[----:B------:R-:W-:Y:S01]  /*ebd0*/  IMAD.IADD R9, R9, 0x1, R167 ;  /* 0x0000000109097824 */ /* 0x000fe200078e02a7 */
[----:B------:R-:W-:Y:S01]  /*ebe0*/  LEA R10, P2, R8, R12, 0x2 ;  /* 0x0000000c080a7211 */ /* 0x000fe200078410ff */
[----:B----4-:R-:W-:-:S03]  /*ebf0*/  FFMA R15, R11, R2, R3 ;  /* 0x000000020b0f7223 */ /* 0x010fc60000000003 */
[----:B------:R-:W-:Y:S02]  /*ec00*/  LEA.HI.X R11, R8, R13, R9, 0x2, P2 ;  /* 0x0000000d080b7211 */ /* 0x000fe400010f1409 */
[----:B------:R-:W-:-:S05]  /*ec10*/  F2FP.TF32.F32.PACK_B R15, R15 ;  /* 0x0000000fff0f723e */ /* 0x000fca00024050ff */
[----:B------:R0:W-:Y:S04]  /*ec20*/  @P1 STG.E desc[UR36][R6.64+0x3e4], R15 ;  /* 0x0003e40f06001986 */ /* 0x0001e8000c101924 */
[----:B------:R-:W3:Y:S01]  /*ec30*/  @P4 LDG.E.LTC128B R23, desc[UR36][R10.64] ;  /* 0x000000240a174981 */ /* 0x000ee2000c1e1920 */
[----:B------:R-:W-:Y:S01]  /*ec40*/  IMAD.WIDE.U32 R8, R169, R14, R18 ;  /* 0x0000000ea9087225 */ /* 0x000fe200078e0012 */
[----:B------:R-:W-:Y:S01]  /*ec50*/  ISETP.GT.AND P2, PT, R0, 0x1, P0 ;  /* 0x000000010000780c */ /* 0x000fe20000744270 */
[----:B------:R-:W-:Y:S02]  /*ec60*/  BSSY B1, `(.L_x_282) ;  /* 0x0000014000017945 */ /* 0x000fe40003800000 */
[----:B------:R-:W-:Y:S02]  /*ec70*/  IMAD.U32 R163, RZ, RZ, UR8 ;  /* 0x00000008ffa37e24 */ /* 0x000fe4000f8e00ff */
[----:B------:R-:W-:-:S02]  /*ec80*/  IMAD.IADD R9, R167, 0x1, R9 ;  /* 0x00000001a7097824 */ /* 0x000fc400078e0209 */
[----:B------:R-:W-:Y:S02]  /*ec90*/  IMAD.U32 R165, RZ, RZ, UR8 ;  /* 0x00000008ffa57e24 */ /* 0x000fe4000f8e00ff */
[----:B------:R-:W-:Y:S02]  /*eca0*/  IMAD.U32 R164, RZ, RZ, UR9 ;  /* 0x00000009ffa47e24 */ /* 0x000fe4000f8e00ff */
[----:B------:R-:W-:Y:S02]  /*ecb0*/  IMAD.SHL.U32 R163, R163, 0x200, RZ ;  /* 0x00000200a3a37824 */ /* 0x000fe400078e00ff */
[----:B--2---:R-:W-:Y:S01]  /*ecc0*/  IMAD.WIDE.U32 R156, R22, UR43, R8 ;  /* 0x0000002b169c7c25 */ /* 0x004fe2000f8e0008 */
[----:B------:R-:W-:Y:S02]  /*ecd0*/  SHF.L.U64.HI R165, R165, 0x9, R164 ;  /* 0x00000009a5a57819 */ /* 0x000fe400000102a4 */
[----:B------:R-:W-:Y:S02]  /*ece0*/  IADD3 R8, P1, R163, R4, RZ ;  /* 0x00000004a3087210 */ /* 0x000fe40007f3e0ff */
[----:B0-----:R-:W-:-:S03]  /*ecf0*/  LEA R6, P3, R156, R12, 0x2 ;  /* 0x0000000c9c067211 */ /* 0x001fc600078610ff */
[----:B------:R-:W-:Y:S01]  /*ed00*/  IMAD.X R9, R165, 0x1, R5, P1 ;  /* 0x00000001a5097824 */ /* 0x000fe200008e0605 */
[----:B---3--:R-:W-:-:S05]  /*ed10*/  LOP3.LUT R3, R23, 0xffffe000, RZ, 0xc0, !PT ;  /* 0xffffe00017037812 */ /* 0x008fca00078ec0ff */
[----:B------:R-:W-:-:S04]  /*ed20*/  FMUL R3, R3, R16 ;  /* 0x0000001003037220 */ /* 0x000fc80000400000 */
[----:B------:R-:W-:Y:S01]  /*ed30*/  FFMA R11, R24, R2, R3 ;  /* 0x00000002180b7223 */ /* 0x000fe20000000003 */
[----:B------:R-:W-:-:S04]  /*ed40*/  IMAD.IADD R3, R159, 0x1, R157 ;  /* 0x000000019f037824 */ /* 0x000fc800078e029d */
[----:B------:R-:W-:Y:S02]  /*ed50*/  F2FP.TF32.F32.PACK_B R11, R11 ;  /* 0x0000000bff0b723e */ /* 0x000fe400024050ff */
[----:B------:R-:W-:-:S03]  /*ed60*/  LEA.HI.X R7, R156, R13, R3, 0x2, P3 ;  /* 0x0000000d9c077211 */ /* 0x000fc600018f1403 */
[----:B------:R0:W-:Y:S01]  /*ed70*/  @P4 STG.E desc[UR36][R8.64], R11 ;  /* 0x0000000b08004986 */ /* 0x0001e2000c101924 */
[----:B------:R-:W-:Y:S05]  /*ed80*/  @!P2 BRA `(.L_x_283) ;  /* 0x000000000004a947 */ /* 0x000fea0003800000 */
[----:B------:R1:W5:Y:S02]  /*ed90*/  LDG.E.LTC128B R23, desc[UR36][R6.64+0x4] ;  /* 0x0000042406177981 */ /* 0x000364000c1e1920 */
.L_x_283:
[----:B------:R-:W-:Y:S05]  /*eda0*/  BSYNC B1 ;  /* 0x0000000000017941 */ /* 0x000fea0003800000 */
.L_x_282:
[----:B-----5:R-:W-:Y:S01]  /*edb0*/  LOP3.LUT R3, R23, 0xffffe000, RZ, 0xc0, !PT ;  /* 0xffffe00017037812 */ /* 0x020fe200078ec0ff */
[----:B------:R-:W-:Y:S01]  /*edc0*/  IMAD.WIDE.U32 R14, R169, R14, R154 ;  /* 0x0000000ea90e7225 */ /* 0x000fe200078e009a */
[----:B------:R-:W-:Y:S01]  /*edd0*/  ISETP.GT.AND P1, PT, R158, 0x88, PT ;  /* 0x000000889e00780c */ /* 0x000fe20003f24270 */
[----:B------:R-:W-:Y:S02]  /*ede0*/  BSSY B1, `(.L_x_284) ;  /* 0x0000010000017945 */ /* 0x000fe40003800000 */
[----:B------:R-:W-:Y:S01]  /*edf0*/  FMUL R10, R3, R16 ;  /* 0x00000010030a7220 */ /* 0x000fe20000400000 */
[----:B------:R-:W-:Y:S01]  /*ee00*/  ISETP.GT.AND P3, PT, R0, RZ, P1 ;  /* 0x000000ff0000720c */ /* 0x000fe20000f64270 */
[----:B------:R-:W-:Y:S01]  /*ee10*/  IMAD.MOV.U32 R3, RZ, RZ, R23 ;  /* 0x000000ffff037224 */ /* 0x000fe200078e0017 */
[----:B------:R-:W-:Y:S01]  /*ee20*/  IADD3 R152, P4, R152, R14, RZ ;  /* 0x0000000e98987210 */ /* 0x000fe20007f9e0ff */
[----:B------:R-:W-:Y:S01]  /*ee30*/  FFMA R25, R25, R2, R10 ;  /* 0x0000000219197223 */ /* 0x000fe2000000000a */
[----:B------:R-:W-:-:S02]  /*ee40*/  IADD3 R167, R167, R15, RZ ;  /* 0x0000000fa7a77210 */ /* 0x000fc40007ffe0ff */
[----:B------:R-:W-:Y:S02]  /*ee50*/  IADD3 R14, P5, R18, R14, RZ ;  /* 0x0000000e120e7210 */ /* 0x000fe40007fbe0ff */
[----:B------:R-:W-:Y:S01]  /*ee60*/  F2FP.TF32.F32.PACK_B R25, R25 ;  /* 0x00000019ff19723e */ /* 0x000fe200024050ff */
[----:B------:R-:W-:Y:S01]  /*ee70*/  IMAD.X R20, R167, 0x1, R21, P4 ;  /* 0x00000001a7147824 */ /* 0x000fe200020e0615 */
[C---:B------:R-:W-:Y:S01]  /*ee80*/  LEA R10, P4, R152.reuse, R12, 0x2 ;  /* 0x0000000c980a7211 */ /* 0x040fe200078810ff */
[----:B------:R-:W-:Y:S02]  /*ee90*/  IMAD.X R15, R19, 0x1, R167, P5 ;  /* 0x00000001130f7824 */ /* 0x000fe400028e06a7 */
[----:B------:R2:W-:Y:S01]  /*eea0*/  @P2 STG.E desc[UR36][R8.64+0x4], R25 ;  /* 0x0000041908002986 */ /* 0x0005e2000c101924 */
[----:B0-----:R-:W-:Y:S01]  /*eeb0*/  LEA.HI.X R11, R152, R13, R20, 0x2, P4 ;  /* 0x0000000d980b7211 */ /* 0x001fe200020f1414 */
[----:B------:R-:W-:Y:S08]  /*eec0*/  @!P3 BRA `(.L_x_285) ;  /* 0x000000000004b947 */ /* 0x000ff00003800000 */
[----:B------:R0:W5:Y:S02]  /*eed0*/  LDG.E.LTC128B R3, desc[UR36][R10.64] ;  /* 0x000000240a037981 */ /* 0x000164000c1e1920 */
.L_x_285:
[----:B------:R-:W-:Y:S05]  /*eee0*/  BSYNC B1 ;  /* 0x0000000000017941 */ /* 0x000fea0003800000 */
.L_x_284:
[----:B0----5:R-:W-:Y:S01]  /*eef0*/  LOP3.LUT R11, R3, 0xffffe000, RZ, 0xc0, !PT ;  /* 0xffffe000030b7812 */ /* 0x021fe200078ec0ff */
[----:B------:R-:W-:Y:S01]  /*ef00*/  IMAD.WIDE.U32 R22, R22, UR43, R14 ;  /* 0x0000002b16167c25 */ /* 0x000fe2000f8e000e */
[----:B------:R-:W-:Y:S01]  /*ef10*/  IADD3 R10, P2, R8, R161, RZ ;  /* 0x000000a1080a7210 */ /* 0x000fe20007f5e0ff */
[----:B------:R-:W-:Y:S01]  /*ef20*/  BSSY B1, `(.L_x_286) ;  /* 0x000000c000017945 */ /* 0x000fe20003800000 */
[----:B------:R-:W-:Y:S01]  /*ef30*/  ISETP.GT.AND P5, PT, R0, 0x1, P1 ;  /* 0x000000010000780c */ /* 0x000fe20000fa4270 */
[----:B------:R-:W-:Y:S01]  /*ef40*/  FMUL R11, R11, R16 ;  /* 0x000000100b0b7220 */ /* 0x000fe20000400000 */
[----:B------:R-:W-:Y:S01]  /*ef50*/  IMAD.IADD R159, R159, 0x1, R23 ;  /* 0x000000019f9f7824 */ /* 0x000fe200078e0217 */
[----:B------:R-:W-:Y:S02]  /*ef60*/  LEA R12, P4, R22, R12, 0x2 ;  /* 0x0000000c160c7211 */ /* 0x000fe400078810ff */
[----:B------:R-:W-:Y:S01]  /*ef70*/  FFMA R15, R26, R2, R11 ;  /* 0x000000021a0f7223 */ /* 0x000fe2000000000b */
[----:B------:R-:W-:Y:S01]  /*ef80*/  IMAD.X R11, R9, 0x1, R160, P2 ;  /* 0x00000001090b7824 */ /* 0x000fe200010e06a0 */
[----:B------:R-:W-:-:S03]  /*ef90*/  LEA.HI.X R13, R22, R13, R159, 0x2, P4 ;  /* 0x0000000d160d7211 */ /* 0x000fc600020f149f */
[----:B------:R-:W-:-:S05]  /*efa0*/  F2FP.TF32.F32.PACK_B R15, R15 ;  /* 0x0000000fff0f723e */ /* 0x000fca00024050ff */
[----:B------:R0:W-:Y:S01]  /*efb0*/  @P3 STG.E desc[UR36][R10.64], R15 ;  /* 0x0000000f0a003986 */ /* 0x0001e2000c101924 */
[----:B------:R-:W-:Y:S05]  /*efc0*/  @!P5 BRA `(.L_x_287) ;  /* 0x000000000004d947 */ /* 0x000fea0003800000 */
[----:B------:R3:W5:Y:S02]  /*efd0*/  LDG.E.LTC128B R3, desc[UR36][R12.64+0x4] ;  /* 0x000004240c037981 */ /* 0x000764000c1e1920 */
.L_x_287:
[----:B------:R-:W-:Y:S05]  /*efe0*/  BSYNC B1 ;  /* 0x0000000000017941 */ /* 0x000fea0003800000 */
.L_x_286:
[----:B0----5:R-:W-:Y:S01]  /*eff0*/  LOP3.LUT R15, R3, 0xffffe000, RZ, 0xc0, !PT ;  /* 0xffffe000030f7812 */ /* 0x021fe200078ec0ff */
[----:B------:R-:W-:Y:S01]  /*f000*/  BSSY B1, `(.L_x_288) ;  /* 0x0000008000017945 */ /* 0x000fe20003800000 */
[----:B------:R-:W-:-:S03]  /*f010*/  ISETP.GT.AND P2, PT, R0, 0x8, P0 ;  /* 0x000000080000780c */ /* 0x000fc60000744270 */
[----:B------:R-:W-:-:S04]  /*f020*/  FMUL R14, R15, R16 ;  /* 0x000000100f0e7220 */ /* 0x000fc80000400000 */
[----:B------:R-:W-:-:S05]  /*f030*/  FFMA R27, R27, R2, R14 ;  /* 0x000000021b1b7223 */ /* 0x000fca000000000e */
[----:B------:R-:W-:-:S05]  /*f040*/  F2FP.TF32.F32.PACK_B R27, R27 ;  /* 0x0000001bff1b723e */ /* 0x000fca00024050ff */
[----:B------:R0:W-:Y:S01]  /*f050*/  @P5 STG.E desc[UR36][R10.64+0x4], R27 ;  /* 0x0000041b0a005986 */ /* 0x0001e2000c101924 */
[----:B------:R-:W-:Y:S05]  /*f060*/  @!P2 BRA `(.L_x_289) ;  /* 0x000000000004a947 */ /* 0x000fea0003800000 */
[----:B------:R4:W5:Y:S02]  /*f070*/  LDG.E.LTC128B R3, desc[UR36][R6.64+0x20] ;  /* 0x0000202406037981 */ /* 0x000964000c1e1920 */
.L_x_289:
[----:B------:R-:W-:Y:S05]  /*f080*/  BSYNC B1 ;  /* 0x0000000000017941 */ /* 0x000fea0003800000 */
.L_x_288:
        /* <DEDUP_REMOVED lines=9> */
.L_x_291:
[----:B------:R-:W-:Y:S05]  /*f120*/  BSYNC B1 ;  /* 0x0000000000017941 */ /* 0x000fea0003800000 */
.L_x_290:
        /* <DEDUP_REMOVED lines=9> */
.L_x_293:
[----:B------:R-:W-:Y:S05]  /*f1c0*/  BSYNC B1 ;  /* 0x0000000000017941 */ /* 0x000fea0003800000 */
.L_x_292:
[----:B-----5:R-:W-:Y:S01]  /*f1d0*/  LOP3.LUT R11, R3, 0xffffe000, RZ, 0xc0, !PT ;  /* 0xffffe000030b7812 */ /* 0x020fe200078ec0ff */
[----:B------:R-:W-:Y:S01]  /*f1e0*/  BSSY B1, `(.L_x_294) ;  /* 0x000000a000017945 */ /* 0x000fe20003800000 */
[----:B------:R-:W-:Y:S02]  /*f1f0*/  IADD3 R10, P3, R161, R8, RZ ;  /* 0x00000008a10a7210 */ /* 0x000fe40007f7e0ff */
[----:B------:R-:W-:Y:S01]  /*f200*/  ISETP.GT.AND P2, PT, R0, 0x9, P1 ;  /* 0x000000090000780c */ /* 0x000fe20000f44270 */
[----:B------:R-:W-:-:S04]  /*f210*/  FMUL R11, R11, R16 ;  /* 0x000000100b0b7220 */ /* 0x000fc80000400000 */
[----:B------:R-:W-:Y:S01]  /*f220*/  FFMA R15, R30, R2, R11 ;  /* 0x000000021e0f7223 */ /* 0x000fe2000000000b */
[----:B------:R-:W-:-:S04]  /*f230*/  IMAD.X R11, R160, 0x1, R9, P3 ;  /* 0x00000001a00b7824 */ /* 0x000fc800018e0609 */
[----:B------:R-:W-:-:S05]  /*f240*/  F2FP.TF32.F32.PACK_B R15, R15 ;  /* 0x0000000fff0f723e */ /* 0x000fca00024050ff */
[----:B------:R0:W-:Y:S01]  /*f250*/  @P4 STG.E desc[UR36][R10.64+0x20], R15 ;  /* 0x0000200f0a004986 */ /* 0x0001e2000c101924 */
[----:B------:R-:W-:Y:S05]  /*f260*/  @!P2 BRA `(.L_x_295) ;  /* 0x000000000004a947 */ /* 0x000fea0003800000 */
[----:B------:R0:W5:Y:S02]  /*f270*/  LDG.E.LTC128B R3, desc[UR36][R12.64+0x24] ;  /* 0x000024240c037981 */ /* 0x000164000c1e1920 */
.L_x_295:
[----:B------:R-:W-:Y:S05]  /*f280*/  BSYNC B1 ;  /* 0x0000000000017941 */ /* 0x000fea0003800000 */
.L_x_294:
[----:B0----5:R-:W-:Y:S01]  /*f290*/  LOP3.LUT R11, R3, 0xffffe000, RZ, 0xc0, !PT ;  /* 0xffffe000030b7812 */ /* 0x021fe200078ec0ff */
[----:B------:R-:W-:Y:S01]  /*f2a0*/  BSSY B1, `(.L_x_296) ;  /* 0x000000a000017945 */ /* 0x000fe20003800000 */
[----:B------:R-:W-:Y:S02]  /*f2b0*/  IADD3 R4, P3, P4, R161, R4, R163 ;  /* 0x00000004a1047210 */ /* 0x000fe40007c7e0a3 */
[----:B------:R-:W-:Y:S01]  /*f2c0*/  ISETP.GT.AND P5, PT, R0, 0x10, P0 ;  /* 0x000000100000780c */ /* 0x000fe200007a4270 */
[----:B------:R-:W-:Y:S01]  /*f2d0*/  FMUL R10, R11, R16 ;  /* 0x000000100b0a7220 */ /* 0x000fe20000400000 */
[----:B------:R-:W-:-:S03]  /*f2e0*/  IADD3.X R5, R160, R5, R165, P3, P4 ;  /* 0x00000005a0057210 */ /* 0x000fc60001fe84a5 */
[----:B------:R-:W-:-:S05]  /*f2f0*/  FFMA R31, R31, R2, R10 ;  /* 0x000000021f1f7223 */ /* 0x000fca000000000a */
[----:B------:R-:W-:-:S05]  /*f300*/  F2FP.TF32.F32.PACK_B R31, R31 ;  /* 0x0000001fff1f723e */ /* 0x000fca00024050ff */
[----:B------:R0:W-:Y:S01]  /*f310*/  @P2 STG.E desc[UR36][R4.64+0x24], R31 ;  /* 0x0000241f04002986 */ /* 0x0001e2000c101924 */
[----:B------:R-:W-:Y:S05]  /*f320*/  @!P5 BRA `(.L_x_297) ;  /* 0x000000000004d947 */ /* 0x000fea0003800000 */
[----:B------:R0:W5:Y:S02]  /*f330*/  LDG.E.LTC128B R3, desc[UR36][R6.64+0x40] ;  /* 0x0000402406037981 */ /* 0x000164000c1e1920 */
.L_x_297:
[----:B------:R-:W-:Y:S05]  /*f340*/  BSYNC B1 ;  /* 0x0000000000017941 */ /* 0x000fea0003800000 */
.L_x_296:
[----:B-----5:R-:W-:Y:S01]  /*f350*/  LOP3.LUT R11, R3, 0xffffe000, RZ, 0xc0, !PT ;  /* 0xffffe000030b7812 */ /* 0x020fe200078ec0ff */
        /* <DEDUP_REMOVED lines=8> */
.L_x_299:
[----:B------:R-:W-:Y:S05]  /*f3e0*/  BSYNC B1 ;  /* 0x0000000000017941 */ /* 0x000fea0003800000 */
.L_x_298:
        /* <DEDUP_REMOVED lines=9> */
.L_x_301:
[----:B------:R-:W-:Y:S05]  /*f480*/  BSYNC B1 ;  /* 0x0000000000017941 */ /* 0x000fea0003800000 */
.L_x_300:
        /* <DEDUP_REMOVED lines=9> */
.L_x_303:
[----:B------:R-:W-:Y:S05]  /*f520*/  BSYNC B1 ;  /* 0x0000000000017941 */ /* 0x000fea0003800000 */
.L_x_302:
        /* <DEDUP_REMOVED lines=9> */
.L_x_305:
[----:B------:R-:W-:Y:S05]  /*f5c0*/  BSYNC B1 ;  /* 0x0000000000017941 */ /* 0x000fea0003800000 */
.L_x_304:
        /* <DEDUP_REMOVED lines=9> */
.L_x_307:
[----:B------:R-:W-:Y:S05]  /*f660*/  BSYNC B1 ;  /* 0x0000000000017941 */ /* 0x000fea0003800000 */
.L_x_306:
        /* <DEDUP_REMOVED lines=9> */
.L_x_309:
[----:B------:R-:W-:Y:S05]  /*f700*/  BSYNC B1 ;  /* 0x0000000000017941 */ /* 0x000fea0003800000 */
.L_x_308:
        /* <DEDUP_REMOVED lines=9> */
.L_x_311:
[----:B------:R-:W-:Y:S05]  /*f7a0*/  BSYNC B1 ;  /* 0x0000000000017941 */ /* 0x000fea0003800000 */
.L_x_310:
        /* <DEDUP_REMOVED lines=9> */
.L_x_313:
[----:B------:R-:W-:Y:S05]  /*f840*/  BSYNC B1 ;  /* 0x0000000000017941 */ /* 0x000fea0003800000 */
.L_x_312:
        /* <DEDUP_REMOVED lines=9> */
.L_x_315:
[----:B------:R-:W-:Y:S05]  /*f8e0*/  BSYNC B1 ;  /* 0x0000000000017941 */ /* 0x000fea0003800000 */
.L_x_314:
        /* <DEDUP_REMOVED lines=9> */
.L_x_317:
[----:B------:R-:W-:Y:S05]  /*f980*/  BSYNC B1 ;  /* 0x0000000000017941 */ /* 0x000fea0003800000 */
.L_x_316:
        /* <DEDUP_REMOVED lines=9> */
.L_x_319:
[----:B------:R-:W-:Y:S05]  /*fa20*/  BSYNC B1 ;  /* 0x0000000000017941 */ /* 0x000fea0003800000 */
.L_x_318:
        /* <DEDUP_REMOVED lines=9> */
.L_x_321:
[----:B------:R-:W-:Y:S05]  /*fac0*/  BSYNC B1 ;  /* 0x0000000000017941 */ /* 0x000fea0003800000 */
.L_x_320:
        /* <DEDUP_REMOVED lines=9> */
.L_x_323:
[----:B------:R-:W-:Y:S05]  /*fb60*/  BSYNC B1 ;  /* 0x0000000000017941 */ /* 0x000fea0003800000 */
.L_x_322:
        /* <DEDUP_REMOVED lines=9> */
.L_x_325:
[----:B------:R-:W-:Y:S05]  /*fc00*/  BSYNC B1 ;  /* 0x0000000000017941 */ /* 0x000fea0003800000 */
.L_x_324:
        /* <DEDUP_REMOVED lines=9> */
.L_x_327:
[----:B------:R-:W-:Y:S05]  /*fca0*/  BSYNC B1 ;  /* 0x0000000000017941 */ /* 0x000fea0003800000 */
.L_x_326:
        /* <DEDUP_REMOVED lines=9> */
.L_x_329:
[----:B------:R-:W-:Y:S05]  /*fd40*/  BSYNC B1 ;  /* 0x0000000000017941 */ /* 0x000fea0003800000 */
.L_x_328:
        /* <DEDUP_REMOVED lines=9> */
.L_x_331:
[----:B------:R-:W-:Y:S05]  /*fde0*/  BSYNC B1 ;  /* 0x0000000000017941 */ /* 0x000fea0003800000 */
.L_x_330:
        /* <DEDUP_REMOVED lines=9> */
.L_x_333:
[----:B------:R-:W-:Y:S05]  /*fe80*/  BSYNC B1 ;  /* 0x0000000000017941 */ /* 0x000fea0003800000 */
.L_x_332:
        /* <DEDUP_REMOVED lines=9> */
.L_x_335:
[----:B------:R-:W-:Y:S05]  /*ff20*/  BSYNC B1 ;  /* 0x0000000000017941 */ /* 0x000fea0003800000 */
.L_x_334:
        /* <DEDUP_REMOVED lines=9> */
.L_x_337:
[----:B------:R-:W-:Y:S05]  /*ffc0*/  BSYNC B1 ;  /* 0x0000000000017941 */ /* 0x000fea0003800000 */
.L_x_336:
        /* <DEDUP_REMOVED lines=9> */
.L_x_339:
[----:B------:R-:W-:Y:S05]  /*10060*/  BSYNC B1 ;  /* 0x0000000000017941 */ /* 0x000fea0003800000 */
.L_x_338:
        /* <DEDUP_REMOVED lines=9> */
.L_x_341:
[----:B------:R-:W-:Y:S05]  /*10100*/  BSYNC B1 ;  /* 0x0000000000017941 */ /* 0x000fea0003800000 */
.L_x_340:
        /* <DEDUP_REMOVED lines=9> */
.L_x_343:
[----:B------:R-:W-:Y:S05]  /*101a0*/  BSYNC B1 ;  /* 0x0000000000017941 */ /* 0x000fea0003800000 */
.L_x_342:
        /* <DEDUP_REMOVED lines=9> */
.L_x_345:
[----:B------:R-:W-:Y:S05]  /*10240*/  BSYNC B1 ;  /* 0x0000000000017941 */ /* 0x000fea0003800000 */
.L_x_344:
        /* <DEDUP_REMOVED lines=9> */
.L_x_347:
[----:B------:R-:W-:Y:S05]  /*102e0*/  BSYNC B1 ;  /* 0x0000000000017941 */ /* 0x000fea0003800000 */
.L_x_346:
        /* <DEDUP_REMOVED lines=9> */
.L_x_349:
[----:B------:R-:W-:Y:S05]  /*10380*/  BSYNC B1 ;  /* 0x0000000000017941 */ /* 0x000fea0003800000 */
.L_x_348:
        /* <DEDUP_REMOVED lines=9> */
.L_x_351:
[----:B------:R-:W-:Y:S05]  /*10420*/  BSYNC B1 ;  /* 0x0000000000017941 */ /* 0x000fea0003800000 */
.L_x_350:
        /* <DEDUP_REMOVED lines=9> */
.L_x_353:
[----:B------:R-:W-:Y:S05]  /*104c0*/  BSYNC B1 ;  /* 0x0000000000017941 */ /* 0x000fea0003800000 */
.L_x_352:
        /* <DEDUP_REMOVED lines=9> */
.L_x_355:
[----:B------:R-:W-:Y:S05]  /*10560*/  BSYNC B1 ;  /* 0x0000000000017941 */ /* 0x000fea0003800000 */
.L_x_354:
        /* <DEDUP_REMOVED lines=9> */
.L_x_357:
[----:B------:R-:W-:Y:S05]  /*10600*/  BSYNC B1 ;  /* 0x0000000000017941 */ /* 0x000fea0003800000 */
.L_x_356:
        /* <DEDUP_REMOVED lines=9> */
.L_x_359:
[----:B------:R-:W-:Y:S05]  /*106a0*/  BSYNC B1 ;  /* 0x0000000000017941 */ /* 0x000fea0003800000 */
.L_x_358:
        /* <DEDUP_REMOVED lines=9> */
.L_x_361:
[----:B------:R-:W-:Y:S05]  /*10740*/  BSYNC B1 ;  /* 0x0000000000017941 */ /* 0x000fea0003800000 */
.L_x_360:
        /* <DEDUP_REMOVED lines=9> */
.L_x_363:
[----:B------:R-:W-:Y:S05]  /*107e0*/  BSYNC B1 ;  /* 0x0000000000017941 */ /* 0x000fea0003800000 */
.L_x_362:
        /* <DEDUP_REMOVED lines=9> */
.L_x_365:
[----:B------:R-:W-:Y:S05]  /*10880*/  BSYNC B1 ;  /* 0x0000000000017941 */ /* 0x000fea0003800000 */
.L_x_364:
        /* <DEDUP_REMOVED lines=9> */
.L_x_367:
[----:B------:R-:W-:Y:S05]  /*10920*/  BSYNC B1 ;  /* 0x0000000000017941 */ /* 0x000fea0003800000 */
.L_x_366:
        /* <DEDUP_REMOVED lines=9> */
.L_x_369:
[----:B------:R-:W-:Y:S05]  /*109c0*/  BSYNC B1 ;  /* 0x0000000000017941 */ /* 0x000fea0003800000 */
.L_x_368:
        /* <DEDUP_REMOVED lines=9> */
.L_x_371:
[----:B------:R-:W-:Y:S05]  /*10a60*/  BSYNC B1 ;  /* 0x0000000000017941 */ /* 0x000fea0003800000 */
.L_x_370:
        /* <DEDUP_REMOVED lines=9> */
.L_x_373:
[----:B------:R-:W-:Y:S05]  /*10b00*/  BSYNC B1 ;  /* 0x0000000000017941 */ /* 0x000fea0003800000 */
.L_x_372:
        /* <DEDUP_REMOVED lines=9> */
.L_x_375:
[----:B------:R-:W-:Y:S05]  /*10ba0*/  BSYNC B1 ;  /* 0x0000000000017941 */ /* 0x000fea0003800000 */
.L_x_374:
        /* <DEDUP_REMOVED lines=9> */
.L_x_377:
[----:B------:R-:W-:Y:S05]  /*10c40*/  BSYNC B1 ;  /* 0x0000000000017941 */ /* 0x000fea0003800000 */
.L_x_376:
        /* <DEDUP_REMOVED lines=9> */
.L_x_379:
[----:B------:R-:W-:Y:S05]  /*10ce0*/  BSYNC B1 ;  /* 0x0000000000017941 */ /* 0x000fea0003800000 */
.L_x_378:
        /* <DEDUP_REMOVED lines=9> */
.L_x_381:
[----:B------:R-:W-:Y:S05]  /*10d80*/  BSYNC B1 ;  /* 0x0000000000017941 */ /* 0x000fea0003800000 */
.L_x_380:
        /* <DEDUP_REMOVED lines=9> */
.L_x_383:
[----:B------:R-:W-:Y:S05]  /*10e20*/  BSYNC B1 ;  /* 0x0000000000017941 */ /* 0x000fea0003800000 */
.L_x_382:
        /* <DEDUP_REMOVED lines=9> */
.L_x_385:
[----:B------:R-:W-:Y:S05]  /*10ec0*/  BSYNC B1 ;  /* 0x0000000000017941 */ /* 0x000fea0003800000 */
.L_x_384:
        /* <DEDUP_REMOVED lines=9> */
.L_x_387:
[----:B------:R-:W-:Y:S05]  /*10f60*/  BSYNC B1 ;  /* 0x0000000000017941 */ /* 0x000fea0003800000 */
.L_x_386:
        /* <DEDUP_REMOVED lines=9> */
.L_x_389:
[----:B------:R-:W-:Y:S05]  /*11000*/  BSYNC B1 ;  /* 0x0000000000017941 */ /* 0x000fea0003800000 */
.L_x_388:
        /* <DEDUP_REMOVED lines=9> */
.L_x_391:
[----:B------:R-:W-:Y:S05]  /*110a0*/  BSYNC B1 ;  /* 0x0000000000017941 */ /* 0x000fea0003800000 */
.L_x_390:
        /* <DEDUP_REMOVED lines=9> */
.L_x_393:
[----:B------:R-:W-:Y:S05]  /*11140*/  BSYNC B1 ;  /* 0x0000000000017941 */ /* 0x000fea0003800000 */
.L_x_392:
        /* <DEDUP_REMOVED lines=9> */
.L_x_395:
[----:B------:R-:W-:Y:S05]  /*111e0*/  BSYNC B1 ;  /* 0x0000000000017941 */ /* 0x000fea0003800000 */
.L_x_394:
        /* <DEDUP_REMOVED lines=9> */
.L_x_397:
[----:B------:R-:W-:Y:S05]  /*11280*/  BSYNC B1 ;  /* 0x0000000000017941 */ /* 0x000fea0003800000 */
.L_x_396:
        /* <DEDUP_REMOVED lines=9> */
.L_x_399:
[----:B------:R-:W-:Y:S05]  /*11320*/  BSYNC B1 ;  /* 0x0000000000017941 */ /* 0x000fea0003800000 */
.L_x_398:
        /* <DEDUP_REMOVED lines=9> */
.L_x_401:
[----:B------:R-:W-:Y:S05]  /*113c0*/  BSYNC B1 ;  /* 0x0000000000017941 */ /* 0x000fea0003800000 */
.L_x_400:
        /* <DEDUP_REMOVED lines=9> */
.L_x_403:
[----:B------:R-:W-:Y:S05]  /*11460*/  BSYNC B1 ;  /* 0x0000000000017941 */ /* 0x000fea0003800000 */
.L_x_402:
        /* <DEDUP_REMOVED lines=9> */
.L_x_405:
[----:B------:R-:W-:Y:S05]  /*11500*/  BSYNC B1 ;  /* 0x0000000000017941 */ /* 0x000fea0003800000 */
.L_x_404:
        /* <DEDUP_REMOVED lines=9> */
.L_x_407:
[----:B------:R-:W-:Y:S05]  /*115a0*/  BSYNC B1 ;  /* 0x0000000000017941 */ /* 0x000fea0003800000 */
.L_x_406:
        /* <DEDUP_REMOVED lines=9> */
.L_x_409:
[----:B------:R-:W-:Y:S05]  /*11640*/  BSYNC B1 ;  /* 0x0000000000017941 */ /* 0x000fea0003800000 */
.L_x_408:
        /* <DEDUP_REMOVED lines=9> */
.L_x_411:
[----:B------:R-:W-:Y:S05]  /*116e0*/  BSYNC B1 ;  /* 0x0000000000017941 */ /* 0x000fea0003800000 */
.L_x_410:
        /* <DEDUP_REMOVED lines=9> */
.L_x_413:
[----:B------:R-:W-:Y:S05]  /*11780*/  BSYNC B1 ;  /* 0x0000000000017941 */ /* 0x000fea0003800000 */
.L_x_412:
        /* <DEDUP_REMOVED lines=9> */
.L_x_415:
[----:B------:R-:W-:Y:S05]  /*11820*/  BSYNC B1 ;  /* 0x0000000000017941 */ /* 0x000fea0003800000 */
.L_x_414:
        /* <DEDUP_REMOVED lines=9> */
.L_x_417:
[----:B------:R-:W-:Y:S05]  /*118c0*/  BSYNC B1 ;  /* 0x0000000000017941 */ /* 0x000fea0003800000 */
.L_x_416:
        /* <DEDUP_REMOVED lines=9> */
.L_x_419:
[----:B------:R-:W-:Y:S05]  /*11960*/  BSYNC B1 ;  /* 0x0000000000017941 */ /* 0x000fea0003800000 */
.L_x_418:
        /* <DEDUP_REMOVED lines=9> */
.L_x_421:
[----:B------:R-:W-:Y:S05]  /*11a00*/  BSYNC B1 ;  /* 0x0000000000017941 */ /* 0x000fea0003800000 */
.L_x_420:
        /* <DEDUP_REMOVED lines=9> */
.L_x_423:
[----:B------:R-:W-:Y:S05]  /*11aa0*/  BSYNC B1 ;  /* 0x0000000000017941 */ /* 0x000fea0003800000 */
.L_x_422:
        /* <DEDUP_REMOVED lines=9> */
.L_x_425:
[----:B------:R-:W-:Y:S05]  /*11b40*/  BSYNC B1 ;  /* 0x0000000000017941 */ /* 0x000fea0003800000 */
.L_x_424:
        /* <DEDUP_REMOVED lines=9> */
.L_x_427:
[----:B------:R-:W-:Y:S05]  /*11be0*/  BSYNC B1 ;  /* 0x0000000000017941 */ /* 0x000fea0003800000 */
.L_x_426:
        /* <DEDUP_REMOVED lines=9> */
.L_x_429:
[----:B------:R-:W-:Y:S05]  /*11c80*/  BSYNC B1 ;  /* 0x0000000000017941 */ /* 0x000fea0003800000 */
.L_x_428:
        /* <DEDUP_REMOVED lines=9> */
.L_x_431:
[----:B------:R-:W-:Y:S05]  /*11d20*/  BSYNC B1 ;  /* 0x0000000000017941 */ /* 0x000fea0003800000 */
.L_x_430:
        /* <DEDUP_REMOVED lines=9> */
.L_x_433:
[----:B------:R-:W-:Y:S05]  /*11dc0*/  BSYNC B1 ;  /* 0x0000000000017941 */ /* 0x000fea0003800000 */
.L_x_432:
        /* <DEDUP_REMOVED lines=9> */
.L_x_435:
[----:B------:R-:W-:Y:S05]  /*11e60*/  BSYNC B1 ;  /* 0x0000000000017941 */ /* 0x000fea0003800000 */
.L_x_434:
        /* <DEDUP_REMOVED lines=9> */
.L_x_437:
[----:B------:R-:W-:Y:S05]  /*11f00*/  BSYNC B1 ;  /* 0x0000000000017941 */ /* 0x000fea0003800000 */
.L_x_436:
        /* <DEDUP_REMOVED lines=9> */
.L_x_439:
[----:B------:R-:W-:Y:S05]  /*11fa0*/  BSYNC B1 ;  /* 0x0000000000017941 */ /* 0x000fea0003800000 */
.L_x_438:
        /* <DEDUP_REMOVED lines=9> */
.L_x_441:
[----:B------:R-:W-:Y:S05]  /*12040*/  BSYNC B1 ;  /* 0x0000000000017941 */ /* 0x000fea0003800000 */
.L_x_440:
        /* <DEDUP_REMOVED lines=9> */
.L_x_443:
[----:B------:R-:W-:Y:S05]  /*120e0*/  BSYNC B1 ;  /* 0x0000000000017941 */ /* 0x000fea0003800000 */
.L_x_442:
        /* <DEDUP_REMOVED lines=9> */
.L_x_445:
[----:B------:R-:W-:Y:S05]  /*12180*/  BSYNC B1 ;  /* 0x0000000000017941 */ /* 0x000fea0003800000 */
.L_x_444:
        /* <DEDUP_REMOVED lines=9> */
.L_x_447:
[----:B------:R-:W-:Y:S05]  /*12220*/  BSYNC B1 ;  /* 0x0000000000017941 */ /* 0x000fea0003800000 */
.L_x_446:
        /* <DEDUP_REMOVED lines=9> */
.L_x_449:
[----:B------:R-:W-:Y:S05]  /*122c0*/  BSYNC B1 ;  /* 0x0000000000017941 */ /* 0x000fea0003800000 */
.L_x_448:
        /* <DEDUP_REMOVED lines=9> */
.L_x_451:
[----:B------:R-:W-:Y:S05]  /*12360*/  BSYNC B1 ;  /* 0x0000000000017941 */ /* 0x000fea0003800000 */
.L_x_450:
        /* <DEDUP_REMOVED lines=9> */
.L_x_453:
[----:B------:R-:W-:Y:S05]  /*12400*/  BSYNC B1 ;  /* 0x0000000000017941 */ /* 0x000fea0003800000 */
.L_x_452:
        /* <DEDUP_REMOVED lines=9> */
.L_x_455:
[----:B------:R-:W-:Y:S05]  /*124a0*/  BSYNC B1 ;  /* 0x0000000000017941 */ /* 0x000fea0003800000 */
.L_x_454:
        /* <DEDUP_REMOVED lines=9> */
.L_x_457:
[----:B------:R-:W-:Y:S05]  /*12540*/  BSYNC B1 ;  /* 0x0000000000017941 */ /* 0x000fea0003800000 */
.L_x_456:
        /* <DEDUP_REMOVED lines=9> */
.L_x_459:
[----:B------:R-:W-:Y:S05]  /*125e0*/  BSYNC B1 ;  /* 0x0000000000017941 */ /* 0x000fea0003800000 */
.L_x_458:
        /* <DEDUP_REMOVED lines=9> */
.L_x_461:
[----:B------:R-:W-:Y:S05]  /*12680*/  BSYNC B1 ;  /* 0x0000000000017941 */ /* 0x000fea0003800000 */
.L_x_460:
        /* <DEDUP_REMOVED lines=9> */
.L_x_463:
[----:B------:R-:W-:Y:S05]  /*12720*/  BSYNC B1 ;  /* 0x0000000000017941 */ /* 0x000fea0003800000 */
.L_x_462:
        /* <DEDUP_REMOVED lines=9> */
.L_x_465:
[----:B------:R-:W-:Y:S05]  /*127c0*/  BSYNC B1 ;  /* 0x0000000000017941 */ /* 0x000fea0003800000 */
.L_x_464:
        /* <DEDUP_REMOVED lines=9> */
.L_x_467:
[----:B------:R-:W-:Y:S05]  /*12860*/  BSYNC B1 ;  /* 0x0000000000017941 */ /* 0x000fea0003800000 */
.L_x_466:
        /* <DEDUP_REMOVED lines=9> */
.L_x_469:
[----:B------:R-:W-:Y:S05]  /*12900*/  BSYNC B1 ;  /* 0x0000000000017941 */ /* 0x000fea0003800000 */
.L_x_468:
        /* <DEDUP_REMOVED lines=9> */
.L_x_471:
[----:B------:R-:W-:Y:S05]  /*129a0*/  BSYNC B1 ;  /* 0x0000000000017941 */ /* 0x000fea0003800000 */
.L_x_470:
        /* <DEDUP_REMOVED lines=9> */
.L_x_473:
[----:B------:R-:W-:Y:S05]  /*12a40*/  BSYNC B1 ;  /* 0x0000000000017941 */ /* 0x000fea0003800000 */
.L_x_472:
        /* <DEDUP_REMOVED lines=9> */
.L_x_475:
[----:B------:R-:W-:Y:S05]  /*12ae0*/  BSYNC B1 ;  /* 0x0000000000017941 */ /* 0x000fea0003800000 */
.L_x_474:
        /* <DEDUP_REMOVED lines=9> */
.L_x_477:
[----:B------:R-:W-:Y:S05]  /*12b80*/  BSYNC B1 ;  /* 0x0000000000017941 */ /* 0x000fea0003800000 */
.L_x_476:
        /* <DEDUP_REMOVED lines=9> */
.L_x_479:
[----:B------:R-:W-:Y:S05]  /*12c20*/  BSYNC B1 ;  /* 0x0000000000017941 */ /* 0x000fea0003800000 */
.L_x_478:
        /* <DEDUP_REMOVED lines=9> */
.L_x_481:
[----:B------:R-:W-:Y:S05]  /*12cc0*/  BSYNC B1 ;  /* 0x0000000000017941 */ /* 0x000fea0003800000 */
.L_x_480:
        /* <DEDUP_REMOVED lines=9> */
.L_x_483:
[----:B------:R-:W-:Y:S05]  /*12d60*/  BSYNC B1 ;  /* 0x0000000000017941 */ /* 0x000fea0003800000 */
.L_x_482:
        /* <DEDUP_REMOVED lines=9> */
.L_x_485:
[----:B------:R-:W-:Y:S05]  /*12e00*/  BSYNC B1 ;  /* 0x0000000000017941 */ /* 0x000fea0003800000 */
.L_x_484:
        /* <DEDUP_REMOVED lines=9> */
.L_x_487:
[----:B------:R-:W-:Y:S05]  /*12ea0*/  BSYNC B1 ;  /* 0x0000000000017941 */ /* 0x000fea0003800000 */
.L_x_486:
        /* <DEDUP_REMOVED lines=9> */
.L_x_489:
[----:B------:R-:W-:Y:S05]  /*12f40*/  BSYNC B1 ;  /* 0x0000000000017941 */ /* 0x000fea0003800000 */
.L_x_488:
        /* <DEDUP_REMOVED lines=9> */
.L_x_491:
[----:B------:R-:W-:Y:S05]  /*12fe0*/  BSYNC B1 ;  /* 0x0000000000017941 */ /* 0x000fea0003800000 */
.L_x_490:
        /* <DEDUP_REMOVED lines=9> */
.L_x_493:
[----:B------:R-:W-:Y:S05]  /*13080*/  BSYNC B1 ;  /* 0x0000000000017941 */ /* 0x000fea0003800000 */
.L_x_492:
        /* <DEDUP_REMOVED lines=9> */
.L_x_495:
[----:B------:R-:W-:Y:S05]  /*13120*/  BSYNC B1 ;  /* 0x0000000000017941 */ /* 0x000fea0003800000 */
.L_x_494:
        /* <DEDUP_REMOVED lines=9> */
.L_x_497:
[----:B------:R-:W-:Y:S05]  /*131c0*/  BSYNC B1 ;  /* 0x0000000000017941 */ /* 0x000fea0003800000 */
.L_x_496:
        /* <DEDUP_REMOVED lines=9> */
.L_x_499:
[----:B------:R-:W-:Y:S05]  /*13260*/  BSYNC B1 ;  /* 0x0000000000017941 */ /* 0x000fea0003800000 */
.L_x_498:
        /* <DEDUP_REMOVED lines=9> */
.L_x_501:
[----:B------:R-:W-:Y:S05]  /*13300*/  BSYNC B1 ;  /* 0x0000000000017941 */ /* 0x000fea0003800000 */
.L_x_500:
        /* <DEDUP_REMOVED lines=9> */
.L_x_503:
[----:B------:R-:W-:Y:S05]  /*133a0*/  BSYNC B1 ;  /* 0x0000000000017941 */ /* 0x000fea0003800000 */
.L_x_502:
        /* <DEDUP_REMOVED lines=9> */
.L_x_505:
[----:B------:R-:W-:Y:S05]  /*13440*/  BSYNC B1 ;  /* 0x0000000000017941 */ /* 0x000fea0003800000 */
.L_x_504:
        /* <DEDUP_REMOVED lines=9> */
.L_x_507:
[----:B------:R-:W-:Y:S05]  /*134e0*/  BSYNC B1 ;  /* 0x0000000000017941 */ /* 0x000fea0003800000 */
.L_x_506:
        /* <DEDUP_REMOVED lines=9> */
.L_x_509:
[----:B------:R-:W-:Y:S05]  /*13580*/  BSYNC B1 ;  /* 0x0000000000017941 */ /* 0x000fea0003800000 */
.L_x_508:
        /* <DEDUP_REMOVED lines=9> */
.L_x_511:
[----:B------:R-:W-:Y:S05]  /*13620*/  BSYNC B1 ;  /* 0x0000000000017941 */ /* 0x000fea0003800000 */
.L_x_510:
        /* <DEDUP_REMOVED lines=9> */
.L_x_513:
[----:B------:R-:W-:Y:S05]  /*136c0*/  BSYNC B1 ;  /* 0x0000000000017941 */ /* 0x000fea0003800000 */
.L_x_512:
        /* <DEDUP_REMOVED lines=9> */
.L_x_515:
[----:B------:R-:W-:Y:S05]  /*13760*/  BSYNC B1 ;  /* 0x0000000000017941 */ /* 0x000fea0003800000 */
.L_x_514:
        /* <DEDUP_REMOVED lines=9> */
.L_x_517:
[----:B------:R-:W-:Y:S05]  /*13800*/  BSYNC B1 ;  /* 0x0000000000017941 */ /* 0x000fea0003800000 */
.L_x_516:
        /* <DEDUP_REMOVED lines=9> */
.L_x_519:
[----:B------:R-:W-:Y:S05]  /*138a0*/  BSYNC B1 ;  /* 0x0000000000017941 */ /* 0x000fea0003800000 */
.L_x_518:
        /* <DEDUP_REMOVED lines=9> */
.L_x_521:
[----:B------:R-:W-:Y:S05]  /*13940*/  BSYNC B1 ;  /* 0x0000000000017941 */ /* 0x000fea0003800000 */
.L_x_520:
        /* <DEDUP_REMOVED lines=9> */
.L_x_523:
[----:B------:R-:W-:Y:S05]  /*139e0*/  BSYNC B1 ;  /* 0x0000000000017941 */ /* 0x000fea0003800000 */
.L_x_522:
        /* <DEDUP_REMOVED lines=9> */
.L_x_525:
[----:B------:R-:W-:Y:S05]  /*13a80*/  BSYNC B1 ;  /* 0x0000000000017941 */ /* 0x000fea0003800000 */
.L_x_524:
        /* <DEDUP_REMOVED lines=9> */
.L_x_527:
[----:B------:R-:W-:Y:S05]  /*13b20*/  BSYNC B1 ;  /* 0x0000000000017941 */ /* 0x000fea0003800000 */
.L_x_526:
        /* <DEDUP_REMOVED lines=9> */
.L_x_529:
[----:B------:R-:W-:Y:S05]  /*13bc0*/  BSYNC B1 ;  /* 0x0000000000017941 */ /* 0x000fea0003800000 */
.L_x_528:
        /* <DEDUP_REMOVED lines=9> */
.L_x_531:
[----:B------:R-:W-:Y:S05]  /*13c60*/  BSYNC B1 ;  /* 0x0000000000017941 */ /* 0x000fea0003800000 */
.L_x_530:
[----:B01--45:R-:W-:Y:S01]  /*13c70*/  LOP3.LUT R7, R3, 0xffffe000, RZ, 0xc0, !PT ;  /* 0xffffe00003077812 */ /* 0x033fe200078ec0ff */
        /* <DEDUP_REMOVED lines=8> */
.L_x_533:
[----:B------:R-:W-:Y:S05]  /*13d00*/  BSYNC B1 ;  /* 0x0000000000017941 */ /* 0x000fea0003800000 */
.L_x_532:
        /* <DEDUP_REMOVED lines=9> */
.L_x_535:
[----:B------:R-:W-:Y:S05]  /*13da0*/  BSYNC B1 ;  /* 0x0000000000017941 */ /* 0x000fea0003800000 */
.L_x_534:
[----:B------:R-:W-:Y:S05]  /*13db0*/  @!P1 BRA `(.L_x_536) ;  /* 0x00000050004c9947 */ /* 0x000fea0003800000 */
[----:B-----5:R-:W-:-:S05]  /*13dc0*/  LOP3.LUT R3, R3, 0xffffe000, RZ, 0xc0, !PT ;  /* 0xffffe00003037812 */ /* 0x020fca00078ec0ff */
[----:B------:R-:W-:-:S04]  /*13dd0*/  FMUL R0, R3, R16 ;  /* 0x0000001003007220 */ /* 0x000fc80000400000 */
[----:B------:R-:W-:-:S05]  /*13de0*/  FFMA R151, R151, R2, R0 ;  /* 0x0000000297977223 */ /* 0x000fca0000000000 */
[----:B------:R-:W-:-:S05]  /*13df0*/  F2FP.TF32.F32.PACK_B R151, R151 ;  /* 0x00000097ff97723e */ /* 0x000fca00024050ff */
[----:B------:R0:W-:Y:S01]  /*13e00*/  STG.E desc[UR36][R4.64+0x3e4], R151 ;  /* 0x0003e49704007986 */ /* 0x0001e2000c101924 */
[----:B------:R-:W-:Y:S05]  /*13e10*/  BRA `(.L_x_536) ;  /* 0x0000005000347947 */ /* 0x000fea0003800000 */
.L_x_29:
[----:B------:R-:W2:Y:S01]  /*13e20*/  LDL.LU R3, [R1] ;  /* 0x0000000001037983 */ /* 0x000ea20000300800 */
[----:B------:R-:W-:-:S03]  /*13e30*/  ULDC.64 UR4, c[0x0][0x5c0] ;  /* 0x0001700000047ab9 */ /* 0x000fc60000000a00 */
[----:B------:R-:W3:Y:S04]  /*13e40*/  LDL.LU R9, [R1+0x8] ;  /* 0x0000080001097983 */ /* 0x000ee80000300800 */
[----:B------:R-:W4:Y:S04]  /*13e50*/  LDL.LU R8, [R1+0x54] ;  /* 0x0000540001087983 */ /* 0x000f280000300800 */
[----:B------:R-:W5:Y:S04]  /*13e60*/  LDL.LU R235, [R1+0x8c] ;  /* 0x00008c0001eb7983 */ /* 0x000f680000300800 */
        /* <DEDUP_REMOVED lines=91> */
[----:B------:R-:W5:Y:S01]  /*14420*/  LDL.LU R12, [R1+0x1fc] ;  /* 0x0001fc00010c7983 */ /* 0x000f620000300800 */
[----:B--2---:R-:W-:Y:S01]  /*14430*/  FMUL R3, R3, R2 ;  /* 0x0000000203037220 */ /* 0x004fe20000400000 */
[----:B------:R-:W-:-:S02]  /*14440*/  LEA R4, P0, R6, UR4, 0x2 ;  /* 0x0000000406047c11 */ /* 0x000fc4000f8010ff */
[----:B------:R-:W2:Y:S02]  /*14450*/  LDL.LU R7, [R1+0x4] ;  /* 0x0000040001077983 */ /* 0x000ea40000300800 */
[----:B------:R-:W-:Y:S02]  /*14460*/  LEA.HI.X R5, R6, UR5, R10, 0x2, P0 ;  /* 0x0000000506057c11 */ /* 0x000fe400080f140a */
[----:B------:R-:W-:Y:S01]  /*14470*/  F2FP.TF32.F32.PACK_B R3, R3 ;  /* 0x00000003ff03723e */ /* 0x000fe200024050ff */
[----:B------:R-:W5:Y:S01]  /*14480*/  LDL.LU R10, [R1+0x5c] ;  /* 0x00005c00010a7983 */ /* 0x000f620000300800 */
[----:B------:R-:W-:-:S03]  /*14490*/  ISETP.GT.AND P0, PT, R0, 0x1, P3 ;  /* 0x000000010000780c */ /* 0x000fc60001f04270 */
[----:B------:R2:W-:Y:S01]  /*144a0*/  @P1 STG.E desc[UR36][R4.64], R3 ;  /* 0x0000000304001986 */ /* 0x0005e2000c101924 */
[----:B------:R-:W-:Y:S01]  /*144b0*/  ISETP.GT.AND P2, PT, R158, 0x8, PT ;  /* 0x000000089e00780c */ /* 0x000fe20003f44270 */
[----:B--2---:R-:W-:-:S05]  /*144c0*/  FMUL R3, R7, R2 ;  /* 0x0000000207037220 */ /* 0x004fca0000400000 */
[----:B------:R-:W-:-:S05]  /*144d0*/  F2FP.TF32.F32.PACK_B R3, R3 ;  /* 0x00000003ff03723e */ /* 0x000fca00024050ff */
[----:B------:R0:W-:Y:S04]  /*144e0*/  @P0 STG.E desc[UR36][R4.64+0x4], R3 ;  /* 0x0000040304000986 */ /* 0x0001e8000c101924 */
[----:B0-----:R-:W2:Y:S01]  /*144f0*/  LDL.LU R3, [R1+0xc] ;  /* 0x00000c0001037983 */ /* 0x001ea20000300800 */
[----:B------:R-:W-:Y:S01]  /*14500*/  USHF.L.U32 UR5, UR8, 0x5, URZ ;  /* 0x0000000508057899 */ /* 0x000fe2000800063f */
[----:B------:R-:W-:Y:S01]  /*14510*/  ISETP.GT.AND P0, PT, R0, RZ, P2 ;  /* 0x000000ff0000720c */ /* 0x000fe20001704270 */
[----:B------:R-:W-:Y:S01]  /*14520*/  USHF.L.U64.HI UR4, UR8, 0x5, UR9 ;  /* 0x0000000508047899 */ /* 0x000fe20008010209 */
[----:B---3--:R-:W-:-:S03]  /*14530*/  FMUL R9, R9, R2 ;  /* 0x0000000209097220 */ /* 0x008fc60000400000 */
[----:B------:R-:W-:Y:S02]  /*14540*/  IADD3 R6, P1, R4, UR5, RZ ;  /* 0x0000000504067c10 */ /* 0x000fe4000ff3e0ff */
[----:B------:R-:W-:Y:S02]  /*14550*/  F2FP.TF32.F32.PACK_B R9, R9 ;  /* 0x00000009ff09723e */ /* 0x000fe400024050ff */
[----:B------:R-:W-:-:S05]  /*14560*/  IADD3.X R7, R5, UR4, RZ, P1, !PT ;  /* 0x0000000405077c10 */ /* 0x000fca0008ffe4ff */
[----:B------:R0:W-:Y:S01]  /*14570*/  @P0 STG.E desc[UR36][R6.64], R9 ;  /* 0x0000000906000986 */ /* 0x0001e2000c101924 */
[----:B------:R-:W-:-:S03]  /*14580*/  ISETP.GT.AND P0, PT, R0, 0x1, P2 ;  /* 0x000000010000780c */ /* 0x000fc60001704270 */
[----:B0-----:R-:W3:Y:S01]  /*14590*/  LDL.LU R9, [R1+0x60] ;  /* 0x0000600001097983 */ /* 0x001ee20000300800 */
[----:B--2---:R-:W-:-:S05]  /*145a0*/  FMUL R3, R3, R2 ;  /* 0x0000000203037220 */ /* 0x004fca0000400000 */
[----:B------:R-:W-:-:S05]  /*145b0*/  F2FP.TF32.F32.PACK_B R3, R3 ;  /* 0x00000003ff03723e */ /* 0x000fca00024050ff */
[----:B------:R0:W-:Y:S04]  /*145c0*/  @P0 STG.E desc[UR36][R6.64+0x4], R3 ;  /* 0x0000040306000986 */ /* 0x0001e8000c101924 */
[----:B0-----:R-:W2:Y:S01]  /*145d0*/  LDL.LU R3, [R1+0x10] ;  /* 0x0000100001037983 */ /* 0x001ea20000300800 */
[----:B------:R-:W-:Y:S01]  /*145e0*/  ISETP.GT.AND P0, PT, R0, 0x8, P3 ;  /* 0x000000080000780c */ /* 0x000fe20001f04270 */
[----:B--2---:R-:W-:-:S05]  /*145f0*/  FMUL R3, R3, R2 ;  /* 0x0000000203037220 */ /* 0x004fca0000400000 */
[----:B------:R-:W-:-:S07]  /*14600*/  F2FP.TF32.F32.PACK_B R3, R3 ;  /* 0x00000003ff03723e */ /* 0x000fce00024050ff */
        /* <DEDUP_REMOVED lines=82> */
[C---:B------:R-:W-:Y:S02]  /*14b30*/  ISETP.GT.AND P1, PT, R0.reuse, 0x29, P3 ;  /* 0x000000290000780c */ /* 0x040fe40001f24270 */
[----:B------:R-:W-:Y:S01]  /*14b40*/  ISETP.GT.AND P0, PT, R0, 0x28, P2 ;  /* 0x000000280000780c */ /* 0x000fe20001704270 */
[----:B----4-:R-:W-:-:S05]  /*14b50*/  FMUL R8, R8, R2 ;  /* 0x0000000208087220 */ /* 0x010fca0000400000 */
[----:B------:R-:W-:-:S05]  /*14b60*/  F2FP.TF32.F32.PACK_B R8, R8 ;  /* 0x00000008ff08723e */ /* 0x000fca00024050ff */
[----:B------:R0:W-:Y:S04]  /*14b70*/  @P1 STG.E desc[UR36][R4.64+0xa4], R8 ;  /* 0x0000a40804001986 */ /* 0x0001e8000c101924 */
[----:B0-----:R-:W4:Y:S01]  /*14b80*/  LDL.LU R8, [R1+0x68] ;  /* 0x0000680001087983 */ /* 0x001f220000300800 */
[----:B--2---:R-:W-:-:S05]  /*14b90*/  FMUL R3, R3, R2 ;  /* 0x0000000203037220 */ /* 0x004fca0000400000 */
[----:B------:R-:W-:-:S05]  /*14ba0*/  F2FP.TF32.F32.PACK_B R3, R3 ;  /* 0x00000003ff03723e */ /* 0x000fca00024050ff */
[----:B------:R0:W-:Y:S04]  /*14bb0*/  @P0 STG.E desc[UR36][R6.64+0xa0], R3 ;  /* 0x0000a00306000986 */ /* 0x0001e8000c101924 */
[----:B0-----:R-:W2:Y:S01]  /*14bc0*/  LDL.LU R3, [R1+0x64] ;  /* 0x0000640001037983 */ /* 0x001ea20000300800 */
[C---:B------:R-:W-:Y:S02]  /*14bd0*/  ISETP.GT.AND P1, PT, R0.reuse, 0x29, P2 ;  /* 0x000000290000780c */ /* 0x040fe40001724270 */
[----:B------:R-:W-:Y:S01]  /*14be0*/  ISETP.GT.AND P4, PT, R0, 0x30, P3 ;  /* 0x000000300000780c */ /* 0x000fe20001f84270 */
[-C--:B-----5:R-:W-:Y:S01]  /*14bf0*/  FMUL R10, R10, R2.reuse ;  /* 0x000000020a0a7220 */ /* 0x0a0fe20000400000 */
[C---:B------:R-:W-:Y:S01]  /*14c00*/  ISETP.GT.AND P5, PT, R0.reuse, 0x31, P3 ;  /* 0x000000310000780c */ /* 0x040fe20001fa4270 */
[-C--:B---3--:R-:W-:Y:S01]  /*14c10*/  FMUL R9, R9, R2.reuse ;  /* 0x0000000209097220 */ /* 0x088fe20000400000 */
[----:B------:R-:W-:Y:S01]  /*14c20*/  ISETP.GT.AND P0, PT, R0, 0x30, P2 ;  /* 0x000000300000780c */ /* 0x000fe20001704270 */
[----:B----4-:R-:W-:Y:S01]  /*14c30*/  FMUL R8, R8, R2 ;  /* 0x0000000208087220 */ /* 0x010fe20000400000 */
[----:B------:R-:W-:-:S02]  /*14c40*/  F2FP.TF32.F32.PACK_B R10, R10 ;  /* 0x0000000aff0a723e */ /* 0x000fc400024050ff */
[----:B------:R-:W-:Y:S02]  /*14c50*/  F2FP.TF32.F32.PACK_B R9, R9 ;  /* 0x00000009ff09723e */ /* 0x000fe400024050ff */
[----:B------:R-:W-:Y:S01]  /*14c60*/  F2FP.TF32.F32.PACK_B R8, R8 ;  /* 0x00000008ff08723e */ /* 0x000fe200024050ff */
[----:B------:R0:W-:Y:S04]  /*14c70*/  @P1 STG.E desc[UR36][R6.64+0xa4], R10 ;  /* 0x0000a40a06001986 */ /* 0x0001e8000c101924 */
[----:B------:R1:W-:Y:S04]  /*14c80*/  @P4 STG.E desc[UR36][R4.64+0xc0], R9 ;  /* 0x0000c00904004986 */ /* 0x0003e8000c101924 */
[----:B0-----:R-:W3:Y:S04]  /*14c90*/  LDL.LU R10, [R1+0x78] ;  /* 0x00007800010a7983 */ /* 0x001ee80000300800 */
[----:B-1----:R-:W4:Y:S01]  /*14ca0*/  LDL.LU R9, [R1+0x74] ;  /* 0x0000740001097983 */ /* 0x002f220000300800 */
[----:B--2---:R-:W-:-:S05]  /*14cb0*/  FMUL R3, R3, R2 ;  /* 0x0000000203037220 */ /* 0x004fca0000400000 */
[----:B------:R-:W-:-:S05]  /*14cc0*/  F2FP.TF32.F32.PACK_B R3, R3 ;  /* 0x00000003ff03723e */ /* 0x000fca00024050ff */
[----:B------:R0:W-:Y:S04]  /*14cd0*/  @P5 STG.E desc[UR36][R4.64+0xc4], R3 ;  /* 0x0000c40304005986 */ /* 0x0001e8000c101924 */
[----:B------:R1:W-:Y:S04]  /*14ce0*/  @P0 STG.E desc[UR36][R6.64+0xc0], R8 ;  /* 0x0000c00806000986 */ /* 0x0003e8000c101924 */
[----:B0-----:R-:W2:Y:S04]  /*14cf0*/  LDL.LU R3, [R1+0x6c] ;  /* 0x00006c0001037983 */ /* 0x001ea80000300800 */
[----:B-1----:R-:W5:Y:S01]  /*14d00*/  LDL.LU R8, [R1+0x70] ;  /* 0x0000700001087983 */ /* 0x002f620000300800 */
[----:B------:R-:W-:-:S02]  /*14d10*/  ISETP.GT.AND P1, PT, R0, 0x31, P2 ;  /* 0x000000310000780c */ /* 0x000fc40001724270 */
[C---:B------:R-:W-:Y:S02]  /*14d20*/  ISETP.GT.AND P4, PT, R0.reuse, 0x38, P3 ;  /* 0x000000380000780c */ /* 0x040fe40001f84270 */
[C---:B------:R-:W-:Y:S02]  /*14d30*/  ISETP.GT.AND P5, PT, R0.reuse, 0x39, P3 ;  /* 0x000000390000780c */ /* 0x040fe40001fa4270 */
[----:B------:R-:W-:Y:S01]  /*14d40*/  ISETP.GT.AND P0, PT, R0, 0x38, P2 ;  /* 0x000000380000780c */ /* 0x000fe20001704270 */
[-C--:B----4-:R-:W-:Y:S01]  /*14d50*/  FMUL R9, R9, R2.reuse ;  /* 0x0000000209097220 */ /* 0x090fe20000400000 */
[----:B---3--:R-:W-:-:S04]  /*14d60*/  FMUL R10, R10, R2 ;  /* 0x000000020a0a7220 */ /* 0x008fc80000400000 */
[----:B------:R-:W-:Y:S02]  /*14d70*/  F2FP.TF32.F32.PACK_B R9, R9 ;  /* 0x00000009ff09723e */ /* 0x000fe400024050ff */
[----:B------:R-:W-:Y:S01]  /*14d80*/  F2FP.TF32.F32.PACK_B R10, R10 ;  /* 0x0000000aff0a723e */ /* 0x000fe200024050ff */
[-C--:B--2---:R-:W-:Y:S01]  /*14d90*/  FMUL R3, R3, R2.reuse ;  /* 0x0000000203037220 */ /* 0x084fe20000400000 */
[----:B-----5:R-:W-:-:S04]  /*14da0*/  FMUL R8, R8, R2 ;  /* 0x0000000208087220 */ /* 0x020fc80000400000 */
[----:B------:R-:W-:Y:S02]  /*14db0*/  F2FP.TF32.F32.PACK_B R3, R3 ;  /* 0x00000003ff03723e */ /* 0x000fe400024050ff */
[----:B------:R-:W-:-:S03]  /*14dc0*/  F2FP.TF32.F32.PACK_B R8, R8 ;  /* 0x00000008ff08723e */ /* 0x000fc600024050ff */
[----:B------:R0:W-:Y:S04]  /*14dd0*/  @P1 STG.E desc[UR36][R6.64+0xc4], R3 ;  /* 0x0000c40306001986 */ /* 0x0001e8000c101924 */
[----:B------:R1:W-:Y:S04]  /*14de0*/  @P4 STG.E desc[UR36][R4.64+0xe0], R8 ;  /* 0x0000e00804004986 */ /* 0x0003e8000c101924 */
[----:B0-----:R-:W2:Y:S04]  /*14df0*/  LDL.LU R3, [R1+0x7c] ;  /* 0x00007c0001037983 */ /* 0x001ea80000300800 */
[----:B-1----:R-:W3:Y:S04]  /*14e00*/  LDL.LU R8, [R1+0x80] ;  /* 0x0000800001087983 */ /* 0x002ee80000300800 */
[----:B------:R0:W-:Y:S04]  /*14e10*/  @P5 STG.E desc[UR36][R4.64+0xe4], R9 ;  /* 0x0000e40904005986 */ /* 0x0001e8000c101924 */
[----:B------:R1:W-:Y:S04]  /*14e20*/  @P0 STG.E desc[UR36][R6.64+0xe0], R10 ;  /* 0x0000e00a06000986 */ /* 0x0003e8000c101924 */
[----:B0-----:R-:W4:Y:S04]  /*14e30*/  LDL.LU R9, [R1+0x84] ;  /* 0x0000840001097983 */ /* 0x001f280000300800 */
[----:B-1----:R-:W5:Y:S01]  /*14e40*/  LDL.LU R10, [R1+0x88] ;  /* 0x00008800010a7983 */ /* 0x002f620000300800 */
[----:B------:R-:W-:-:S02]  /*14e50*/  ISETP.GT.AND P1, PT, R0, 0x39, P2 ;  /* 0x000000390000780c */ /* 0x000fc40001724270 */
[C---:B------:R-:W-:Y:S02]  /*14e60*/  ISETP.GT.AND P4, PT, R0.reuse, 0x40, P3 ;  /* 0x000000400000780c */ /* 0x040fe40001f84270 */
[C---:B------:R-:W-:Y:S02]  /*14e70*/  ISETP.GT.AND P5, PT, R0.reuse, 0x41, P3 ;  /* 0x000000410000780c */ /* 0x040fe40001fa4270 */
[----:B------:R-:W-:Y:S01]  /*14e80*/  ISETP.GT.AND P0, PT, R0, 0x40, P2 ;  /* 0x000000400000780c */ /* 0x000fe20001704270 */
[-C--:B------:R-:W-:Y:S01]  /*14e90*/  FMUL R11, R11, R2.reuse ;  /* 0x000000020b0b7220 */ /* 0x080fe20000400000 */
[----:B------:R-:W-:-:S04]  /*14ea0*/  FMUL R13, R13, R2 ;  /* 0x000000020d0d7220 */ /* 0x000fc80000400000 */
[----:B------:R-:W-:Y:S02]  /*14eb0*/  F2FP.TF32.F32.PACK_B R11, R11 ;  /* 0x0000000bff0b723e */ /* 0x000fe400024050ff */
[----:B------:R-:W-:Y:S01]  /*14ec0*/  F2FP.TF32.F32.PACK_B R13, R13 ;  /* 0x0000000dff0d723e */ /* 0x000fe200024050ff */
[----:B------:R-:W-:-:S05]  /*14ed0*/  FMUL R15, R15, R2 ;  /* 0x000000020f0f7220 */ /* 0x000fca0000400000 */
[----:B------:R-:W-:Y:S01]  /*14ee0*/  F2FP.TF32.F32.PACK_B R15, R15 ;  /* 0x0000000fff0f723e */ /* 0x000fe200024050ff */
[----:B------:R-:W-:-:S05]  /*14ef0*/  FMUL R19, R19, R2 ;  /* 0x0000000213137220 */ /* 0x000fca0000400000 */
[----:B------:R-:W-:Y:S01]  /*14f00*/  F2FP.TF32.F32.PACK_B R19, R19 ;  /* 0x00000013ff13723e */ /* 0x000fe200024050ff */
[-C--:B--2---:R-:W-:Y:S01]  /*14f10*/  FMUL R3, R3, R2.reuse ;  /* 0x0000000203037220 */ /* 0x084fe20000400000 */
[----:B---3--:R-:W-:-:S04]  /*14f20*/  FMUL R8, R8, R2 ;  /* 0x0000000208087220 */ /* 0x008fc80000400000 */
[----:B------:R-:W-:Y:S02]  /*14f30*/  F2FP.TF32.F32.PACK_B R3, R3 ;  /* 0x00000003ff03723e */ /* 0x000fe400024050ff */
[----:B------:R-:W-:-:S03]  /*14f40*/  F2FP.TF32.F32.PACK_B R8, R8 ;  /* 0x00000008ff08723e */ /* 0x000fc600024050ff */
[----:B------:R0:W-:Y:S01]  /*14f50*/  @P1 STG.E desc[UR36][R6.64+0xe4], R3 ;  /* 0x0000e40306001986 */ /* 0x0001e2000c101924 */
[----:B------:R-:W-:-:S03]  /*14f60*/  ISETP.GT.AND P1, PT, R0, 0x41, P2 ;  /* 0x000000410000780c */ /* 0x000fc60001724270 */
[----:B------:R1:W-:Y:S01]  /*14f70*/  @P4 STG.E desc[UR36][R4.64+0x100], R8 ;  /* 0x0001000804004986 */ /* 0x0003e2000c101924 */
[----:B------:R-:W-:Y:S01]  /*14f80*/  ISETP.GT.AND P4, PT, R0, 0x48, P3 ;  /* 0x000000480000780c */ /* 0x000fe20001f84270 */
[-C--:B----4-:R-:W-:Y:S01]  /*14f90*/  FMUL R9, R9, R2.reuse ;  /* 0x0000000209097220 */ /* 0x090fe20000400000 */
[-C--:B0-----:R-:W-:Y:S01]  /*14fa0*/  FMUL R3, R235, R2.reuse ;  /* 0x00000002eb037220 */ /* 0x081fe20000400000 */
[-C--:B-----5:R-:W-:Y:S01]  /*14fb0*/  FMUL R10, R10, R2.reuse ;  /* 0x000000020a0a7220 */ /* 0x0a0fe20000400000 */
[----:B-1----:R-:W-:Y:S02]  /*14fc0*/  FMUL R8, R234, R2 ;  /* 0x00000002ea087220 */ /* 0x002fe40000400000 */
[----:B------:R-:W-:Y:S02]  /*14fd0*/  F2FP.TF32.F32.PACK_B R9, R9 ;  /* 0x00000009ff09723e */ /* 0x000fe400024050ff */
[----:B------:R-:W-:Y:S02]  /*14fe0*/  F2FP.TF32.F32.PACK_B R10, R10 ;  /* 0x0000000aff0a723e */ /* 0x000fe400024050ff */
[----:B------:R-:W-:-:S02]  /*14ff0*/  F2FP.TF32.F32.PACK_B R3, R3 ;  /* 0x00000003ff03723e */ /* 0x000fc400024050ff */
[----:B------:R-:W-:Y:S01]  /*15000*/  F2FP.TF32.F32.PACK_B R8, R8 ;  /* 0x00000008ff08723e */ /* 0x000fe200024050ff */
[----:B------:R0:W-:Y:S01]  /*15010*/  @P5 STG.E desc[UR36][R4.64+0x104], R9 ;  /* 0x0001040904005986 */ /* 0x0001e2000c101924 */
[----:B------:R-:W-:-:S03]  /*15020*/  ISETP.GT.AND P5, PT, R0, 0x49, P3 ;  /* 0x000000490000780c */ /* 0x000fc60001fa4270 */
[----:B------:R1:W-:Y:S01]  /*15030*/  @P0 STG.E desc[UR36][R6.64+0x100], R10 ;  /* 0x0001000a06000986 */ /* 0x0003e2000c101924 */
[----:B------:R-:W-:-:S03]  /*15040*/  ISETP.GT.AND P0, PT, R0, 0x48, P2 ;  /* 0x000000480000780c */ /* 0x000fc60001704270 */
[----:B------:R2:W-:Y:S01]  /*15050*/  @P1 STG.E desc[UR36][R6.64+0x104], R3 ;  /* 0x0001040306001986 */ /* 0x0005e2000c101924 */
[----:B------:R-:W-:-:S03]  /*15060*/  ISETP.GT.AND P1, PT, R0, 0x49, P2 ;  /* 0x000000490000780c */ /* 0x000fc60001724270 */
[----:B------:R-:W-:Y:S01]  /*15070*/  @P4 STG.E desc[UR36][R4.64+0x120], R8 ;  /* 0x0001200804004986 */ /* 0x000fe2000c101924 */
[-C--:B0-----:R-:W-:Y:S01]  /*15080*/  FMUL R9, R233, R2.reuse ;  /* 0x00000002e9097220 */ /* 0x081fe20000400000 */
[----:B------:R-:W-:Y:S01]  /*15090*/  ISETP.GT.AND P4, PT, R0, 0x50, P3 ;  /* 0x000000500000780c */ /* 0x000fe20001f84270 */
[----:B-1----:R-:W-:-:S03]  /*150a0*/  FMUL R10, R232, R2 ;  /* 0x00000002e80a7220 */ /* 0x002fc60000400000 */
[----:B------:R-:W-:Y:S02]  /*150b0*/  F2FP.TF32.F32.PACK_B R9, R9 ;  /* 0x00000009ff09723e */ /* 0x000fe400024050ff */
[----:B------:R-:W-:-:S03]  /*150c0*/  F2FP.TF32.F32.PACK_B R10, R10 ;  /* 0x0000000aff0a723e */ /* 0x000fc600024050ff */
[----:B------:R0:W-:Y:S01]  /*150d0*/  @P5 STG.E desc[UR36][R4.64+0x124], R9 ;  /* 0x0001240904005986 */ /* 0x0001e2000c101924 */
[----:B------:R-:W-:-:S03]  /*150e0*/  ISETP.GT.AND P5, PT, R0, 0x51, P3 ;  /* 0x000000510000780c */ /* 0x000fc60001fa4270 */
[----:B------:R-:W-:Y:S01]  /*150f0*/  @P0 STG.E desc[UR36][R6.64+0x120], R10 ;  /* 0x0001200a06000986 */ /* 0x000fe2000c101924 */
[----:B------:R-:W-:-:S03]  /*15100*/  ISETP.GT.AND P0, PT, R0, 0x50, P2 ;  /* 0x000000500000780c */ /* 0x000fc60001704270 */
[----:B------:R1:W-:Y:S01]  /*15110*/  @P1 STG.E desc[UR36][R6.64+0x124], R11 ;  /* 0x0001240b06001986 */ /* 0x0003e2000c101924 */
[C---:B------:R-:W-:Y:S01]  /*15120*/  ISETP.GT.AND P1, PT, R0.reuse, 0x51, P2 ;  /* 0x000000510000780c */ /* 0x040fe20001724270 */
[-C--:B--2---:R-:W-:Y:S02]  /*15130*/  FMUL R3, R231, R2.reuse ;  /* 0x00000002e7037220 */ /* 0x084fe40000400000 */
[----:B------:R2:W-:Y:S01]  /*15140*/  @P4 STG.E desc[UR36][R4.64+0x140], R13 ;  /* 0x0001400d04004986 */ /* 0x0005e2000c101924 */
[----:B------:R-:W-:Y:S01]  /*15150*/  ISETP.GT.AND P4, PT, R0, 0x58, P3 ;  /* 0x000000580000780c */ /* 0x000fe20001f84270 */
[-C--:B0-----:R-:W-:Y:S01]  /*15160*/  FMUL R9, R230, R2.reuse ;  /* 0x00000002e6097220 */ /* 0x081fe20000400000 */
[----:B------:R-:W-:Y:S01]  /*15170*/  F2FP.TF32.F32.PACK_B R3, R3 ;  /* 0x00000003ff03723e */ /* 0x000fe200024050ff */
[----:B-1----:R-:W-:-:S03]  /*15180*/  FMUL R11, R229, R2 ;  /* 0x00000002e50b7220 */ /* 0x002fc60000400000 */
[----:B------:R-:W-:Y:S01]  /*15190*/  F2FP.TF32.F32.PACK_B R9, R9 ;  /* 0x00000009ff09723e */ /* 0x000fe200024050ff */
[----:B------:R-:W-:Y:S01]  /*151a0*/  @P5 STG.E desc[UR36][R4.64+0x144], R15 ;  /* 0x0001440f04005986 */ /* 0x000fe2000c101924 */
[----:B------:R-:W-:-:S03]  /*151b0*/  F2FP.TF32.F32.PACK_B R11, R11 ;  /* 0x0000000bff0b723e */ /* 0x000fc600024050ff */
[----:B------:R0:W-:Y:S01]  /*151c0*/  @P0 STG.E desc[UR36][R6.64+0x140], R3 ;  /* 0x0001400306000986 */ /* 0x0001e2000c101924 */
[C---:B------:R-:W-:Y:S02]  /*151d0*/  ISETP.GT.AND P5, PT, R0.reuse, 0x59, P3 ;  /* 0x000000590000780c */ /* 0x040fe40001fa4270 */
[C---:B------:R-:W-:Y:S01]  /*151e0*/  ISETP.GT.AND P0, PT, R0.reuse, 0x58, P2 ;  /* 0x000000580000780c */ /* 0x040fe20001704270 */
[----:B------:R1:W-:Y:S01]  /*151f0*/  @P1 STG.E desc[UR36][R6.64+0x144], R9 ;  /* 0x0001440906001986 */ /* 0x0003e2000c101924 */
[----:B------:R-:W-:Y:S01]  /*15200*/  ISETP.GT.AND P1, PT, R0, 0x59, P2 ;  /* 0x000000590000780c */ /* 0x000fe20001724270 */
[-C--:B--2---:R-:W-:Y:S02]  /*15210*/  FMUL R13, R228, R2.reuse ;  /* 0x00000002e40d7220 */ /* 0x084fe40000400000 */
[----:B------:R2:W-:Y:S01]  /*15220*/  @P4 STG.E desc[UR36][R4.64+0x160], R11 ;  /* 0x0001600b04004986 */ /* 0x0005e2000c101924 */
[----:B------:R-:W-:Y:S01]  /*15230*/  ISETP.GT.AND P4, PT, R0, 0x60, P3 ;  /* 0x000000600000780c */ /* 0x000fe20001f84270 */
[-C--:B0-----:R-:W-:Y:S01]  /*15240*/  FMUL R3, R227, R2.reuse ;  /* 0x00000002e3037220 */ /* 0x081fe20000400000 */
[----:B------:R-:W-:Y:S01]  /*15250*/  F2FP.TF32.F32.PACK_B R13, R13 ;  /* 0x0000000dff0d723e */ /* 0x000fe200024050ff */
[----:B-1----:R-:W-:-:S03]  /*15260*/  FMUL R9, R226, R2 ;  /* 0x00000002e2097220 */ /* 0x002fc60000400000 */
[----:B------:R-:W-:Y:S01]  /*15270*/  F2FP.TF32.F32.PACK_B R3, R3 ;  /* 0x00000003ff03723e */ /* 0x000fe200024050ff */
[----:B------:R0:W-:Y:S01]  /*15280*/  @P5 STG.E desc[UR36][R4.64+0x164], R13 ;  /* 0x0001640d04005986 */ /* 0x0001e2000c101924 */
[----:B------:R-:W-:-:S03]  /*15290*/  F2FP.TF32.F32.PACK_B R9, R9 ;  /* 0x00000009ff09723e */ /* 0x000fc600024050ff */
[----:B------:R-:W-:Y:S01]  /*152a0*/  @P0 STG.E desc[UR36][R6.64+0x160], R19 ;  /* 0x0001601306000986 */ /* 0x000fe2000c101924 */
[C---:B------:R-:W-:Y:S02]  /*152b0*/  ISETP.GT.AND P5, PT, R0.reuse, 0x61, P3 ;  /* 0x000000610000780c */ /* 0x040fe40001fa4270 */
[C---:B------:R-:W-:Y:S01]  /*152c0*/  ISETP.GT.AND P0, PT, R0.reuse, 0x60, P2 ;  /* 0x000000600000780c */ /* 0x040fe20001704270 */
[----:B------:R1:W-:Y:S01]  /*152d0*/  @P1 STG.E desc[UR36][R6.64+0x164], R3 ;  /* 0x0001640306001986 */ /* 0x0003e2000c101924 */
[C---:B------:R-:W-:Y:S01]  /*152e0*/  ISETP.GT.AND P1, PT, R0.reuse, 0x61, P2 ;  /* 0x000000610000780c */ /* 0x040fe20001724270 */
[-C--:B--2---:R-:W-:Y:S02]  /*152f0*/  FMUL R11, R225, R2.reuse ;  /* 0x00000002e10b7220 */ /* 0x084fe40000400000 */
[----:B------:R2:W-:Y:S01]  /*15300*/  @P4 STG.E desc[UR36][R4.64+0x180], R9 ;  /* 0x0001800904004986 */ /* 0x0005e2000c101924 */
[----:B------:R-:W-:Y:S01]  /*15310*/  ISETP.GT.AND P4, PT, R0, 0x68, P3 ;  /* 0x000000680000780c */ /* 0x000fe20001f84270 */
[-C--:B------:R-:W-:Y:S01]  /*15320*/  FMUL R15, R224, R2.reuse ;  /* 0x00000002e00f7220 */ /* 0x080fe20000400000 */
[-C--:B0-----:R-:W-:Y:S01]  /*15330*/  FMUL R13, R223, R2.reuse ;  /* 0x00000002df0d7220 */ /* 0x081fe20000400000 */
[----:B------:R-:W-:Y:S01]  /*15340*/  F2FP.TF32.F32.PACK_B R11, R11 ;  /* 0x0000000bff0b723e */ /* 0x000fe200024050ff */
[----:B-1----:R-:W-:-:S02]  /*15350*/  FMUL R3, R222, R2 ;  /* 0x00000002de037220 */ /* 0x002fc40000400000 */
[----:B------:R-:W-:Y:S02]  /*15360*/  F2FP.TF32.F32.PACK_B R15, R15 ;  /* 0x0000000fff0f723e */ /* 0x000fe400024050ff */
[----:B------:R-:W-:Y:S02]  /*15370*/  F2FP.TF32.F32.PACK_B R13, R13 ;  /* 0x0000000dff0d723e */ /* 0x000fe400024050ff */
[----:B------:R-:W-:Y:S01]  /*15380*/  F2FP.TF32.F32.PACK_B R3, R3 ;  /* 0x00000003ff03723e */ /* 0x000fe200024050ff */
[----:B------:R0:W-:Y:S01]  /*15390*/  @P5 STG.E desc[UR36][R4.64+0x184], R11 ;  /* 0x0001840b04005986 */ /* 0x0001e2000c101924 */
[----:B------:R-:W-:-:S03]  /*153a0*/  ISETP.GT.AND P5, PT, R0, 0x69, P3 ;  /* 0x000000690000780c */ /* 0x000fc60001fa4270 */
[----:B------:R-:W-:Y:S01]  /*153b0*/  @P0 STG.E desc[UR36][R6.64+0x180], R15 ;  /* 0x0001800f06000986 */ /* 0x000fe2000c101924 */
[C---:B------:R-:W-:Y:S01]  /*153c0*/  ISETP.GT.AND P0, PT, R0.reuse, 0x68, P2 ;  /* 0x000000680000780c */ /* 0x040fe20001704270 */
[-C--:B--2---:R-:W-:Y:S02]  /*153d0*/  FMUL R9, R221, R2.reuse ;  /* 0x00000002dd097220 */ /* 0x084fe40000400000 */
[----:B------:R1:W-:Y:S01]  /*153e0*/  @P1 STG.E desc[UR36][R6.64+0x184], R13 ;  /* 0x0001840d06001986 */ /* 0x0003e2000c101924 */
[----:B------:R-:W-:Y:S01]  /*153f0*/  ISETP.GT.AND P1, PT, R0, 0x69, P2 ;  /* 0x000000690000780c */ /* 0x000fe20001724270 */
[-C--:B------:R-:W-:Y:S02]  /*15400*/  FMUL R19, R220, R2.reuse ;  /* 0x00000002dc137220 */ /* 0x080fe40000400000 */
[----:B------:R2:W-:Y:S01]  /*15410*/  @P4 STG.E desc[UR36][R4.64+0x1a0], R3 ;  /* 0x0001a00304004986 */ /* 0x0005e2000c101924 */
[----:B------:R-:W-:Y:S01]  /*15420*/  ISETP.GT.AND P4, PT, R0, 0x70, P3 ;  /* 0x000000700000780c */ /* 0x000fe20001f84270 */
[----:B0-----:R-:W-:Y:S01]  /*15430*/  FMUL R11, R219, R2 ;  /* 0x00000002db0b7220 */ /* 0x001fe20000400000 */
[----:B------:R-:W-:-:S02]  /*15440*/  F2FP.TF32.F32.PACK_B R9, R9 ;  /* 0x00000009ff09723e */ /* 0x000fc400024050ff */
[----:B------:R-:W-:Y:S01]  /*15450*/  F2FP.TF32.F32.PACK_B R19, R19 ;  /* 0x00000013ff13723e */ /* 0x000fe200024050ff */
[-C--:B-1----:R-:W-:Y:S01]  /*15460*/  FMUL R13, R218, R2.reuse ;  /* 0x00000002da0d7220 */ /* 0x082fe20000400000 */
[----:B------:R-:W-:Y:S01]  /*15470*/  F2FP.TF32.F32.PACK_B R11, R11 ;  /* 0x0000000bff0b723e */ /* 0x000fe200024050ff */
[----:B------:R0:W-:Y:S03]  /*15480*/  @P5 STG.E desc[UR36][R4.64+0x1a4], R9 ;  /* 0x0001a40904005986 */ /* 0x0001e6000c101924 */
[----:B------:R-:W-:Y:S01]  /*15490*/  F2FP.TF32.F32.PACK_B R13, R13 ;  /* 0x0000000dff0d723e */ /* 0x000fe200024050ff */
[----:B------:R-:W-:Y:S01]  /*154a0*/  @P0 STG.E desc[UR36][R6.64+0x1a0], R19 ;  /* 0x0001a01306000986 */ /* 0x000fe2000c101924 */
[C---:B------:R-:W-:Y:S02]  /*154b0*/  ISETP.GT.AND P5, PT, R0.reuse, 0x71, P3 ;  /* 0x000000710000780c */ /* 0x040fe40001fa4270 */
[C---:B------:R-:W-:Y:S01]  /*154c0*/  ISETP.GT.AND P0, PT, R0.reuse, 0x70, P2 ;  /* 0x000000700000780c */ /* 0x040fe20001704270 */
[----:B------:R1:W-:Y:S01]  /*154d0*/  @P1 STG.E desc[UR36][R6.64+0x1a4], R11 ;  /* 0x0001a40b06001986 */ /* 0x0003e2000c101924 */
[----:B------:R-:W-:Y:S01]  /*154e0*/  ISETP.GT.AND P1, PT, R0, 0x71, P2 ;  /* 0x000000710000780c */ /* 0x000fe20001724270 */
[----:B--2---:R-:W-:-:S02]  /*154f0*/  FMUL R3, R217, R2 ;  /* 0x00000002d9037220 */ /* 0x004fc40000400000 */
[----:B------:R2:W-:Y:S01]  /*15500*/  @P4 STG.E desc[UR36][R4.64+0x1c0], R13 ;  /* 0x0001c00d04004986 */ /* 0x0005e2000c101924 */
[----:B------:R-:W-:Y:S01]  /*15510*/  ISETP.GT.AND P4, PT, R0, 0x78, P3 ;  /* 0x000000780000780c */ /* 0x000fe20001f84270 */
[-C--:B------:R-:W-:Y:S01]  /*15520*/  FMUL R15, R216, R2.reuse ;  /* 0x00000002d80f7220 */ /* 0x080fe20000400000 */
[-C--:B0-----:R-:W-:Y:S01]  /*15530*/  FMUL R9, R215, R2.reuse ;  /* 0x00000002d7097220 */ /* 0x081fe20000400000 */
[----:B------:R-:W-:Y:S01]  /*15540*/  F2FP.TF32.F32.PACK_B R3, R3 ;  /* 0x00000003ff03723e */ /* 0x000fe200024050ff */
[----:B-1----:R-:W-:Y:S02]  /*15550*/  FMUL R11, R214, R2 ;  /* 0x00000002d60b7220 */ /* 0x002fe40000400000 */
        /* <DEDUP_REMOVED lines=219> */
[C---:B------:R-:W-:Y:S01]  /*16310*/  ISETP.GT.AND P4, PT, R0.reuse, 0xe8, P3 ;  /* 0x000000e80000780c */ /* 0x040fe20001f84270 */
[-C--:B------:R-:W-:Y:S01]  /*16320*/  FMUL R15, R159, R2.reuse ;  /* 0x000000029f0f7220 */ /* 0x080fe20000400000 */
[----:B------:R-:W-:Y:S01]  /*16330*/  ISETP.GT.AND P6, PT, R0, 0xe9, P3 ;  /* 0x000000e90000780c */ /* 0x000fe20001fc4270 */
[-C--:B0-----:R-:W-:Y:S01]  /*16340*/  FMUL R13, R157, R2.reuse ;  /* 0x000000029d0d7220 */ /* 0x081fe20000400000 */
[----:B------:R-:W-:Y:S01]  /*16350*/  F2FP.TF32.F32.PACK_B R11, R11 ;  /* 0x0000000bff0b723e */ /* 0x000fe200024050ff */
[-C--:B-1----:R-:W-:Y:S01]  /*16360*/  FMUL R3, R156, R2.reuse ;  /* 0x000000029c037220 */ /* 0x082fe20000400000 */
[----:B------:R-:W-:Y:S01]  /*16370*/  F2FP.TF32.F32.PACK_B R15, R15 ;  /* 0x0000000fff0f723e */ /* 0x000fe200024050ff */
[----:B--2---:R-:W-:Y:S01]  /*16380*/  FMUL R9, R155, R2 ;  /* 0x000000029b097220 */ /* 0x004fe20000400000 */
[----:B------:R-:W-:Y:S02]  /*16390*/  F2FP.TF32.F32.PACK_B R13, R13 ;  /* 0x0000000dff0d723e */ /* 0x000fe400024050ff */
[----:B------:R-:W-:Y:S01]  /*163a0*/  F2FP.TF32.F32.PACK_B R3, R3 ;  /* 0x00000003ff03723e */ /* 0x000fe200024050ff */
[----:B------:R0:W-:Y:S01]  /*163b0*/  @P5 STG.E desc[UR36][R4.64+0x384], R11 ;  /* 0x0003840b04005986 */ /* 0x0001e2000c101924 */
[----:B------:R-:W-:-:S03]  /*163c0*/  F2FP.TF32.F32.PACK_B R9, R9 ;  /* 0x00000009ff09723e */ /* 0x000fc600024050ff */
[----:B------:R-:W-:Y:S01]  /*163d0*/  @P0 STG.E desc[UR36][R6.64+0x380], R15 ;  /* 0x0003800f06000986 */ /* 0x000fe2000c101924 */
[----:B------:R-:W-:-:S03]  /*163e0*/  ISETP.GT.AND P0, PT, R0, 0xe8, P2 ;  /* 0x000000e80000780c */ /* 0x000fc60001704270 */
[----:B------:R1:W-:Y:S01]  /*163f0*/  @P1 STG.E desc[UR36][R6.64+0x384], R13 ;  /* 0x0003840d06001986 */ /* 0x0003e2000c101924 */
[----:B------:R-:W-:-:S03]  /*16400*/  ISETP.GT.AND P5, PT, R0, 0xe9, P2 ;  /* 0x000000e90000780c */ /* 0x000fc600017a4270 */
[----:B------:R2:W-:Y:S01]  /*16410*/  @P4 STG.E desc[UR36][R4.64+0x3a0], R3 ;  /* 0x0003a00304004986 */ /* 0x0005e2000c101924 */
[-C--:B------:R-:W-:Y:S01]  /*16420*/  FMUL R19, R154, R2.reuse ;  /* 0x000000029a137220 */ /* 0x080fe20000400000 */
[C---:B------:R-:W-:Y:S02]  /*16430*/  ISETP.GT.AND P4, PT, R0.reuse, 0xf1, P3 ;  /* 0x000000f10000780c */ /* 0x040fe40001f84270 */
[----:B------:R3:W-:Y:S01]  /*16440*/  @P6 STG.E desc[UR36][R4.64+0x3a4], R9 ;  /* 0x0003a40904006986 */ /* 0x0007e2000c101924 */
[----:B------:R-:W-:Y:S01]  /*16450*/  ISETP.GT.AND P6, PT, R0, 0xf0, P3 ;  /* 0x000000f00000780c */ /* 0x000fe20001fc4270 */
[-C--:B0-----:R-:W-:Y:S01]  /*16460*/  FMUL R11, R153, R2.reuse ;  /* 0x00000002990b7220 */ /* 0x081fe20000400000 */
[-C--:B-1----:R-:W-:Y:S01]  /*16470*/  FMUL R13, R152, R2.reuse ;  /* 0x00000002980d7220 */ /* 0x082fe20000400000 */
[----:B------:R-:W-:Y:S01]  /*16480*/  F2FP.TF32.F32.PACK_B R19, R19 ;  /* 0x00000013ff13723e */ /* 0x000fe200024050ff */
[----:B--2---:R-:W-:Y:S02]  /*16490*/  FMUL R3, R23, R2 ;  /* 0x0000000217037220 */ /* 0x004fe40000400000 */
[----:B------:R-:W-:-:S02]  /*164a0*/  F2FP.TF32.F32.PACK_B R11, R11 ;  /* 0x0000000bff0b723e */ /* 0x000fc400024050ff */
[----:B------:R-:W-:Y:S02]  /*164b0*/  F2FP.TF32.F32.PACK_B R13, R13 ;  /* 0x0000000dff0d723e */ /* 0x000fe400024050ff */
[----:B------:R-:W-:Y:S01]  /*164c0*/  F2FP.TF32.F32.PACK_B R3, R3 ;  /* 0x00000003ff03723e */ /* 0x000fe200024050ff */
[----:B------:R0:W-:Y:S04]  /*164d0*/  @P0 STG.E desc[UR36][R6.64+0x3a0], R19 ;  /* 0x0003a01306000986 */ /* 0x0001e8000c101924 */
[----:B------:R1:W-:Y:S04]  /*164e0*/  @P5 STG.E desc[UR36][R6.64+0x3a4], R11 ;  /* 0x0003a40b06005986 */ /* 0x0003e8000c101924 */
[----:B------:R-:W-:Y:S01]  /*164f0*/  @P6 STG.E desc[UR36][R4.64+0x3c0], R13 ;  /* 0x0003c00d04006986 */ /* 0x000fe2000c101924 */
[----:B------:R-:W-:-:S03]  /*16500*/  ISETP.GT.AND P6, PT, R0, 0xf0, P2 ;  /* 0x000000f00000780c */ /* 0x000fc600017c4270 */
[----:B------:R2:W-:Y:S01]  /*16510*/  @P4 STG.E desc[UR36][R4.64+0x3c4], R3 ;  /* 0x0003c40304004986 */ /* 0x0005e2000c101924 */
[C---:B------:R-:W-:Y:S02]  /*16520*/  ISETP.GT.AND P4, PT, R0.reuse, 0xf8, P3 ;  /* 0x000000f80000780c */ /* 0x040fe40001f84270 */
[C---:B------:R-:W-:Y:S02]  /*16530*/  ISETP.GT.AND P3, PT, R0.reuse, 0xf9, P3 ;  /* 0x000000f90000780c */ /* 0x040fe40001f64270 */
[----:B------:R-:W-:Y:S01]  /*16540*/  ISETP.GT.AND P5, PT, R0, 0xf1, P2 ;  /* 0x000000f10000780c */ /* 0x000fe200017a4270 */
[-C--:B---3--:R-:W-:Y:S01]  /*16550*/  FMUL R9, R22, R2.reuse ;  /* 0x0000000216097220 */ /* 0x088fe20000400000 */
[-C--:B------:R-:W-:Y:S01]  /*16560*/  FMUL R15, R21, R2.reuse ;  /* 0x00000002150f7220 */ /* 0x080fe20000400000 */
[-C--:B0-----:R-:W-:Y:S01]  /*16570*/  FMUL R19, R20, R2.reuse ;  /* 0x0000000214137220 */ /* 0x081fe20000400000 */
[----:B------:R-:W-:Y:S01]  /*16580*/  FMUL R21, R18, R2 ;  /* 0x0000000212157220 */ /* 0x000fe20000400000 */
[----:B------:R-:W-:Y:S01]  /*16590*/  USHF.L.U32 UR12, UR8, 0x9, URZ ;  /* 0x00000009080c7899 */ /* 0x000fe2000800063f */
[----:B------:R-:W-:-:S02]  /*165a0*/  F2FP.TF32.F32.PACK_B R9, R9 ;  /* 0x00000009ff09723e */ /* 0x000fc400024050ff */
[----:B------:R-:W-:Y:S01]  /*165b0*/  F2FP.TF32.F32.PACK_B R15, R15 ;  /* 0x0000000fff0f723e */ /* 0x000fe200024050ff */
[----:B------:R-:W-:Y:S01]  /*165c0*/  USHF.L.U64.HI UR11, UR8, 0x9, UR9 ;  /* 0x00000009080b7899 */ /* 0x000fe20008010209 */
[----:B------:R-:W-:Y:S01]  /*165d0*/  F2FP.TF32.F32.PACK_B R19, R19 ;  /* 0x00000013ff13723e */ /* 0x000fe200024050ff */
[----:B------:R-:W-:Y:S01]  /*165e0*/  @P3 IMAD.MOV.U32 R10, RZ, RZ, R4 ;  /* 0x000000ffff0a3224 */ /* 0x000fe200078e0004 */
[----:B------:R-:W-:Y:S01]  /*165f0*/  F2FP.TF32.F32.PACK_B R21, R21 ;  /* 0x00000015ff15723e */ /* 0x000fe200024050ff */
[----:B-1----:R-:W-:Y:S01]  /*16600*/  @P3 IMAD.MOV.U32 R11, RZ, RZ, R5 ;  /* 0x000000ffff0b3224 */ /* 0x002fe200078e0005 */
[----:B------:R0:W-:Y:S01]  /*16610*/  @P6 STG.E desc[UR36][R6.64+0x3c0], R9 ;  /* 0x0003c00906006986 */ /* 0x0001e2000c101924 */
[----:B--2---:R-:W-:-:S03]  /*16620*/  IMAD.U32 R3, RZ, RZ, UR12 ;  /* 0x0000000cff037e24 */ /* 0x004fc6000f8e00ff */
[----:B------:R-:W-:Y:S01]  /*16630*/  @P5 STG.E desc[UR36][R6.64+0x3c4], R15 ;  /* 0x0003c40f06005986 */ /* 0x000fe2000c101924 */
[----:B------:R-:W-:-:S03]  /*16640*/  ISETP.GT.AND P1, PT, R158, 0x80, PT ;  /* 0x000000809e00780c */ /* 0x000fc60003f24270 */
[----:B------:R1:W-:Y:S01]  /*16650*/  @P4 STG.E desc[UR36][R4.64+0x3e0], R19 ;  /* 0x0003e01304004986 */ /* 0x0003e2000c101924 */
[C---:B------:R-:W-:Y:S02]  /*16660*/  ISETP.GT.AND P4, PT, R0.reuse, 0xf8, P2 ;  /* 0x000000f80000780c */ /* 0x040fe40001784270 */
[----:B------:R-:W-:Y:S01]  /*16670*/  ISETP.GT.AND P2, PT, R0, 0xf9, P2 ;  /* 0x000000f90000780c */ /* 0x000fe20001744270 */
[----:B------:R2:W-:Y:S01]  /*16680*/  @P3 STG.E desc[UR36][R10.64+0x3e4], R21 ;  /* 0x0003e4150a003986 */ /* 0x0005e2000c101924 */
[----:B0-----:R-:W-:Y:S01]  /*16690*/  IMAD.U32 R9, RZ, RZ, UR11 ;  /* 0x0000000bff097e24 */ /* 0x001fe2000f8e00ff */
[----:B------:R-:W-:Y:S01]  /*166a0*/  IADD3 R8, P3, P6, R4, UR5, R3 ;  /* 0x0000000504087c10 */ /* 0x000fe2000fe7e003 */
[-C--:B------:R-:W-:Y:S01]  /*166b0*/  FMUL R23, R14, R2.reuse ;  /* 0x000000020e177220 */ /* 0x080fe20000400000 */
[-C--:B------:R-:W-:Y:S01]  /*166c0*/  FMUL R13, R12, R2.reuse ;  /* 0x000000020c0d7220 */ /* 0x080fe20000400000 */
[----:B------:R-:W-:Y:S02]  /*166d0*/  ISETP.GT.AND P5, PT, R0, RZ, P1 ;  /* 0x000000ff0000720c */ /* 0x000fe40000fa4270 */
[----:B------:R-:W-:Y:S01]  /*166e0*/  IADD3.X R9, R5, UR4, R9, P3, P6 ;  /* 0x0000000405097c10 */ /* 0x000fe20009fec409 */
[----:B------:R-:W-:Y:S01]  /*166f0*/  FMUL R3, R24, R2 ;  /* 0x0000000218037220 */ /* 0x000fe20000400000 */
[----:B------:R-:W-:-:S02]  /*16700*/  ISETP.GT.AND P3, PT, R0, 0x1, P1 ;  /* 0x000000010000780c */ /* 0x000fc40000f64270 */
[----:B------:R-:W-:Y:S01]  /*16710*/  F2FP.TF32.F32.PACK_B R23, R23 ;  /* 0x00000017ff17723e */ /* 0x000fe200024050ff */
[----:B------:R-:W-:Y:S01]  /*16720*/  FMUL R25, R25, R2 ;  /* 0x0000000219197220 */ /* 0x000fe20000400000 */
[----:B-1----:R-:W-:Y:S02]  /*16730*/  IADD3 R4, P6, R4, UR12, RZ ;  /* 0x0000000c04047c10 */ /* 0x002fe4000ffde0ff */
[----:B------:R-:W-:Y:S02]  /*16740*/  F2FP.TF32.F32.PACK_B R13, R13 ;  /* 0x0000000dff0d723e */ /* 0x000fe400024050ff */
[----:B------:R-:W-:Y:S01]  /*16750*/  ISETP.GT.AND P0, PT, R158, 0x88, PT ;  /* 0x000000889e00780c */ /* 0x000fe20003f04270 */
[----:B------:R-:W-:Y:S01]  /*16760*/  @P4 STG.E desc[UR36][R6.64+0x3e0], R23 ;  /* 0x0003e01706004986 */ /* 0x000fe2000c101924 */
[----:B------:R-:W-:Y:S02]  /*16770*/  IADD3.X R5, R5, UR11, RZ, P6, !PT ;  /* 0x0000000b05057c10 */ /* 0x000fe4000b7fe4ff */
[----:B------:R-:W-:Y:S01]  /*16780*/  F2FP.TF32.F32.PACK_B R3, R3 ;  /* 0x00000003ff03723e */ /* 0x000fe200024050ff */
[----:B------:R-:W-:Y:S01]  /*16790*/  @P2 STG.E desc[UR36][R6.64+0x3e4], R13 ;  /* 0x0003e40d06002986 */ /* 0x000fe2000c101924 */
[----:B------:R-:W-:-:S02]  /*167a0*/  F2FP.TF32.F32.PACK_B R25, R25 ;  /* 0x00000019ff19723e */ /* 0x000fc400024050ff */
[----:B------:R-:W-:Y:S01]  /*167b0*/  ISETP.GT.AND P2, PT, R0, RZ, P0 ;  /* 0x000000ff0000720c */ /* 0x000fe20000744270 */
[----:B------:R0:W-:Y:S01]  /*167c0*/  @P5 STG.E desc[UR36][R4.64], R3 ;  /* 0x0000000304005986 */ /* 0x0001e2000c101924 */
[-C--:B------:R-:W-:Y:S01]  /*167d0*/  FMUL R15, R26, R2.reuse ;  /* 0x000000021a0f7220 */ /* 0x080fe20000400000 */
[----:B------:R-:W-:Y:S02]  /*167e0*/  ISETP.GT.AND P4, PT, R0, 0x1, P0 ;  /* 0x000000010000780c */ /* 0x000fe40000784270 */
[----:B--2---:R-:W-:Y:S01]  /*167f0*/  IADD3 R10, P5, R4, UR5, RZ ;  /* 0x00000005040a7c10 */ /* 0x004fe2000ffbe0ff */
[----:B------:R-:W-:Y:S01]  /*16800*/  @P3 STG.E desc[UR36][R4.64+0x4], R25 ;  /* 0x0000041904003986 */ /* 0x000fe2000c101924 */
[----:B------:R-:W-:Y:S01]  /*16810*/  ISETP.GT.AND P3, PT, R0, 0x8, P1 ;  /* 0x000000080000780c */ /* 0x000fe20000f64270 */
[-C--:B------:R-:W-:Y:S01]  /*16820*/  FMUL R27, R27, R2.reuse ;  /* 0x000000021b1b7220 */ /* 0x080fe20000400000 */
[----:B------:R-:W-:Y:S02]  /*16830*/  F2FP.TF32.F32.PACK_B R15, R15 ;  /* 0x0000000fff0f723e */ /* 0x000fe400024050ff */
[----:B------:R-:W-:Y:S01]  /*16840*/  IADD3.X R11, R5, UR4, RZ, P5, !PT ;  /* 0x00000004050b7c10 */ /* 0x000fe2000affe4ff */
[----:B0-----:R-:W-:Y:S01]  /*16850*/  FMUL R3, R28, R2 ;  /* 0x000000021c037220 */ /* 0x001fe20000400000 */
[----:B------:R-:W-:-:S02]  /*16860*/  F2FP.TF32.F32.PACK_B R27, R27 ;  /* 0x0000001bff1b723e */ /* 0x000fc400024050ff */
[C---:B------:R-:W-:Y:S01]  /*16870*/  ISETP.GT.AND P5, PT, R0.reuse, 0x9, P1 ;  /* 0x000000090000780c */ /* 0x040fe20000fa4270 */
[----:B------:R-:W-:Y:S01]  /*16880*/  @P2 STG.E desc[UR36][R10.64], R15 ;  /* 0x0000000f0a002986 */ /* 0x000fe2000c101924 */
[----:B------:R-:W-:Y:S02]  /*16890*/  F2FP.TF32.F32.PACK_B R3, R3 ;  /* 0x00000003ff03723e */ /* 0x000fe400024050ff */
[----:B------:R-:W-:Y:S01]  /*168a0*/  ISETP.GT.AND P2, PT, R0, 0x8, P0 ;  /* 0x000000080000780c */ /* 0x000fe20000744270 */
[-C--:B------:R-:W-:Y:S01]  /*168b0*/  FMUL R29, R29, R2.reuse ;  /* 0x000000021d1d7220 */ /* 0x080fe20000400000 */
[----:B------:R0:W-:Y:S01]  /*168c0*/  @P4 STG.E desc[UR36][R10.64+0x4], R27 ;  /* 0x0000041b0a004986 */ /* 0x0001e2000c101924 */
[----:B------:R-:W-:Y:S01]  /*168d0*/  FMUL R13, R30, R2 ;  /* 0x000000021e0d7220 */ /* 0x000fe20000400000 */
[----:B------:R-:W-:Y:S02]  /*168e0*/  IADD3 R6, P4, R4, UR5, RZ ;  /* 0x0000000504067c10 */ /* 0x000fe4000ff9e0ff */
[----:B------:R1:W-:Y:S01]  /*168f0*/  @P3 STG.E desc[UR36][R4.64+0x20], R3 ;  /* 0x0000200304003986 */ /* 0x0003e2000c101924 */
[----:B------:R-:W-:-:S02]  /*16900*/  ISETP.GT.AND P3, PT, R0, 0x9, P0 ;  /* 0x000000090000780c */ /* 0x000fc40000764270 */
[----:B------:R-:W-:Y:S01]  /*16910*/  F2FP.TF32.F32.PACK_B R29, R29 ;  /* 0x0000001dff1d723e */ /* 0x000fe200024050ff */
[----:B------:R-:W-:Y:S01]  /*16920*/  FMUL R31, R31, R2 ;  /* 0x000000021f1f7220 */ /* 0x000fe20000400000 */
[----:B------:R-:W-:Y:S02]  /*16930*/  F2FP.TF32.F32.PACK_B R13, R13 ;  /* 0x0000000dff0d723e */ /* 0x000fe400024050ff */
[----:B------:R-:W-:Y:S01]  /*16940*/  IADD3.X R7, R5, UR4, RZ, P4, !PT ;  /* 0x0000000405077c10 */ /* 0x000fe2000a7fe4ff */
[----:B------:R-:W-:Y:S01]  /*16950*/  @P5 STG.E desc[UR36][R4.64+0x24], R29 ;  /* 0x0000241d04005986 */ /* 0x000fe2000c101924 */
[----:B------:R-:W-:-:S03]  /*16960*/  F2FP.TF32.F32.PACK_B R31, R31 ;  /* 0x0000001fff1f723e */ /* 0x000fc600024050ff */
[----:B------:R2:W-:Y:S01]  /*16970*/  @P2 STG.E desc[UR36][R6.64+0x20], R13 ;  /* 0x0000200d06002986 */ /* 0x0005e2000c101924 */
[C---:B------:R-:W-:Y:S02]  /*16980*/  ISETP.GT.AND P2, PT, R0.reuse, 0x10, P0 ;  /* 0x000000100000780c */ /* 0x040fe40000744270 */
[C---:B------:R-:W-:Y:S01]  /*16990*/  ISETP.GT.AND P4, PT, R0.reuse, 0x10, P1 ;  /* 0x000000100000780c */ /* 0x040fe20000f84270 */
[----:B------:R-:W-:Y:S01]  /*169a0*/  @P3 STG.E desc[UR36][R8.64+0x24], R31 ;  /* 0x0000241f08003986 */ /* 0x000fe2000c101924 */
[----:B------:R-:W-:Y:S01]  /*169b0*/  ISETP.GT.AND P5, PT, R0, 0x11, P1 ;  /* 0x000000110000780c */ /* 0x000fe20000fa4270 */
[-C--:B0-----:R-:W-:Y:S01]  /*169c0*/  FMUL R11, R32, R2.reuse ;  /* 0x00000002200b7220 */ /* 0x081fe20000400000 */
[----:B------:R-:W-:Y:S01]  /*169d0*/  ISETP.GT.AND P3, PT, R0, 0x11, P0 ;  /* 0x000000110000780c */ /* 0x000fe20000764270 */
[-C--:B------:R-:W-:Y:S01]  /*169e0*/  FMUL R33, R33, R2.reuse ;  /* 0x0000000221217220 */ /* 0x080fe20000400000 */
[----:B-1----:R-:W-:Y:S02]  /*169f0*/  FMUL R3, R34, R2 ;  /* 0x0000000222037220 */ /* 0x002fe40000400000 */
[----:B------:R-:W-:-:S02]  /*16a00*/  F2FP.TF32.F32.PACK_B R11, R11 ;  /* 0x0000000bff0b723e */ /* 0x000fc400024050ff */
[----:B------:R-:W-:Y:S01]  /*16a10*/  F2FP.TF32.F32.PACK_B R33, R33 ;  /* 0x00000021ff21723e */ /* 0x000fe200024050ff */
[----:B--2---:R-:W-:Y:S01]  /*16a20*/  @P2 IMAD.MOV.U32 R6, RZ, RZ, R8 ;  /* 0x000000ffff062224 */ /* 0x004fe200078e0008 */
[----:B------:R-:W-:Y:S01]  /*16a30*/  F2FP.TF32.F32.PACK_B R3, R3 ;  /* 0x00000003ff03723e */ /* 0x000fe200024050ff */
[----:B------:R-:W-:Y:S01]  /*16a40*/  FMUL R35, R35, R2 ;  /* 0x0000000223237220 */ /* 0x000fe20000400000 */
[----:B------:R-:W-:Y:S01]  /*16a50*/  @P2 MOV R7, R9 ;  /* 0x0000000900072202 */ /* 0x000fe20000000f00 */
[----:B------:R-:W-:Y:S04]  /*16a60*/  @P4 STG.E desc[UR36][R4.64+0x40], R11 ;  /* 0x0000400b04004986 */ /* 0x000fe8000c101924 */
[----:B------:R-:W-:Y:S01]  /*16a70*/  @P5 STG.E desc[UR36][R4.64+0x44], R33 ;  /* 0x0000442104005986 */ /* 0x000fe2000c101924 */
[----:B------:R-:W-:-:S03]  /*16a80*/  F2FP.TF32.F32.PACK_B R35, R35 ;  /* 0x00000023ff23723e */ /* 0x000fc600024050ff */
[----:B------:R0:W-:Y:S01]  /*16a90*/  @P2 STG.E desc[UR36][R6.64+0x40], R3 ;  /* 0x0000400306002986 */ /* 0x0001e2000c101924 */
[C---:B------:R-:W-:Y:S02]  /*16aa0*/  ISETP.GT.AND P2, PT, R0.reuse, 0x18, P0 ;  /* 0x000000180000780c */ /* 0x040fe40000744270 */
[C---:B------:R-:W-:Y:S02]  /*16ab0*/  ISETP.GT.AND P4, PT, R0.reuse, 0x18, P1 ;  /* 0x000000180000780c */ /* 0x040fe40000f84270 */
[----:B------:R-:W-:Y:S01]  /*16ac0*/  ISETP.GT.AND P5, PT, R0, 0x19, P1 ;  /* 0x000000190000780c */ /* 0x000fe20000fa4270 */
[----:B0-----:R-:W-:Y:S02]  /*16ad0*/  @P3 IMAD.MOV.U32 R6, RZ, RZ, R8 ;  /* 0x000000ffff063224 */ /* 0x001fe400078e0008 */
[----:B------:R-:W-:Y:S02]  /*16ae0*/  @P3 IMAD.MOV.U32 R7, RZ, RZ, R9 ;  /* 0x000000ffff073224 */ /* 0x000fe400078e0009 */
[-C--:B------:R-:W-:Y:S01]  /*16af0*/  FMUL R13, R36, R2.reuse ;  /* 0x00000002240d7220 */ /* 0x080fe20000400000 */
[----:B------:R-:W-:-:S02]  /*16b00*/  FMUL R37, R37, R2 ;  /* 0x0000000225257220 */ /* 0x000fc40000400000 */
[----:B------:R0:W-:Y:S01]  /*16b10*/  @P3 STG.E desc[UR36][R6.64+0x44], R35 ;  /* 0x0000442306003986 */ /* 0x0001e2000c101924 */
[----:B------:R-:W-:Y:S01]  /*16b20*/  ISETP.GT.AND P3, PT, R0, 0x19, P0 ;  /* 0x000000190000780c */ /* 0x000fe20000764270 */
[-C--:B------:R-:W-:Y:S01]  /*16b30*/  FMUL R11, R38, R2.reuse ;  /* 0x00000002260b7220 */ /* 0x080fe20000400000 */
[----:B------:R-:W-:Y:S02]  /*16b40*/  F2FP.TF32.F32.PACK_B R13, R13 ;  /* 0x0000000dff0d723e */ /* 0x000fe400024050ff */
[----:B------:R-:W-:Y:S01]  /*16b50*/  F2FP.TF32.F32.PACK_B R37, R37 ;  /* 0x00000025ff25723e */ /* 0x000fe200024050ff */
[----:B------:R-:W-:Y:S01]  /*16b60*/  FMUL R39, R39, R2 ;  /* 0x0000000227277220 */ /* 0x000fe20000400000 */
[----:B------:R-:W-:Y:S01]  /*16b70*/  F2FP.TF32.F32.PACK_B R11, R11 ;  /* 0x0000000bff0b723e */ /* 0x000fe200024050ff */
[----:B------:R-:W-:Y:S01]  /*16b80*/  @P4 STG.E desc[UR36][R4.64+0x60], R13 ;  /* 0x0000600d04004986 */ /* 0x000fe2000c101924 */
[----:B0-----:R-:W-:Y:S02]  /*16b90*/  @P2 IMAD.MOV.U32 R6, RZ, RZ, R8 ;  /* 0x000000ffff062224 */ /* 0x001fe400078e0008 */
[----:B------:R-:W-:Y:S01]  /*16ba0*/  @P2 IMAD.MOV.U32 R7, RZ, RZ, R9 ;  /* 0x000000ffff072224 */ /* 0x000fe200078e0009 */
        /* <DEDUP_REMOVED lines=38> */
[----:B0-----:R-:W-:Y:S01]  /*16e10*/  @P2 IMAD.MOV.U32 R6, RZ, RZ, R8 ;  /* 0x000000ffff062224 */ /* 0x001fe200078e0008 */
[----:B------:R-:W-:-:S02]  /*16e20*/  @P2 MOV R7, R9 ;  /* 0x0000000900072202 */ /* 0x000fc40000000f00 */
        /* <DEDUP_REMOVED lines=366> */
[-C--:B------:R-:W-:Y:S01]  /*18510*/  FMUL R13, R120, R2.reuse ;  /* 0x00000002780d7220 */ /* 0x080fe20000400000 */
[----:B0-----:R-:W-:Y:S02]  /*18520*/  @P3 IMAD.MOV.U32 R6, RZ, RZ, R8 ;  /* 0x000000ffff063224 */ /* 0x001fe400078e0008 */
[----:B------:R-:W-:Y:S02]  /*18530*/  @P3 IMAD.MOV.U32 R7, RZ, RZ, R9 ;  /* 0x000000ffff073224 */ /* 0x000fe400078e0009 */
[-C--:B------:R-:W-:Y:S01]  /*18540*/  FMUL R121, R121, R2.reuse ;  /* 0x0000000279797220 */ /* 0x080fe20000400000 */
[----:B------:R-:W-:-:S02]  /*18550*/  FMUL R11, R122, R2 ;  /* 0x000000027a0b7220 */ /* 0x000fc40000400000 */
[----:B------:R0:W-:Y:S01]  /*18560*/  @P3 STG.E desc[UR36][R6.64+0x2e4], R119 ;  /* 0x0002e47706003986 */ /* 0x0001e2000c101924 */
[C---:B------:R-:W-:Y:S02]  /*18570*/  ISETP.GT.AND P3, PT, R0.reuse, 0xc1, P0 ;  /* 0x000000c10000780c */ /* 0x040fe40000764270 */
[----:B------:R-:W-:Y:S02]  /*18580*/  F2FP.TF32.F32.PACK_B R13, R13 ;  /* 0x0000000dff0d723e */ /* 0x000fe400024050ff */
[----:B------:R-:W-:Y:S01]  /*18590*/  F2FP.TF32.F32.PACK_B R121, R121 ;  /* 0x00000079ff79723e */ /* 0x000fe200024050ff */
[-C--:B------:R-:W-:Y:S01]  /*185a0*/  FMUL R123, R123, R2.reuse ;  /* 0x000000027b7b7220 */ /* 0x080fe20000400000 */
[----:B------:R-:W-:Y:S01]  /*185b0*/  F2FP.TF32.F32.PACK_B R11, R11 ;  /* 0x0000000bff0b723e */ /* 0x000fe200024050ff */
[----:B------:R-:W-:Y:S01]  /*185c0*/  @P4 STG.E desc[UR36][R4.64+0x300], R13 ;  /* 0x0003000d04004986 */ /* 0x000fe2000c101924 */
[----:B0-----:R-:W-:Y:S02]  /*185d0*/  @P2 IMAD.MOV.U32 R6, RZ, RZ, R8 ;  /* 0x000000ffff062224 */ /* 0x001fe400078e0008 */
[----:B------:R-:W-:Y:S01]  /*185e0*/  @P2 IMAD.MOV.U32 R7, RZ, RZ, R9 ;  /* 0x000000ffff072224 */ /* 0x000fe200078e0009 */
[----:B------:R-:W-:Y:S01]  /*185f0*/  @P5 STG.E desc[UR36][R4.64+0x304], R121 ;  /* 0x0003047904005986 */ /* 0x000fe2000c101924 */
[----:B------:R-:W-:Y:S01]  /*18600*/  ISETP.GT.AND P4, PT, R0, 0xc8, P1 ;  /* 0x000000c80000780c */ /* 0x000fe20000f84270 */
[----:B------:R-:W-:Y:S01]  /*18610*/  FMUL R3, R124, R2 ;  /* 0x000000027c037220 */ /* 0x000fe20000400000 */
[----:B------:R-:W-:Y:S01]  /*18620*/  F2FP.TF32.F32.PACK_B R123, R123 ;  /* 0x0000007bff7b723e */ /* 0x000fe200024050ff */
[----:B------:R0:W-:Y:S01]  /*18630*/  @P2 STG.E desc[UR36][R6.64+0x300], R11 ;  /* 0x0003000b06002986 */ /* 0x0001e2000c101924 */
[----:B------:R-:W-:-:S02]  /*18640*/  ISETP.GT.AND P2, PT, R0, 0xc8, P0 ;  /* 0x000000c80000780c */ /* 0x000fc40000744270 */
[----:B------:R-:W-:Y:S01]  /*18650*/  ISETP.GT.AND P5, PT, R0, 0xc9, P1 ;  /* 0x000000c90000780c */ /* 0x000fe20000fa4270 */
[-C--:B------:R-:W-:Y:S01]  /*18660*/  FMUL R125, R125, R2.reuse ;  /* 0x000000027d7d7220 */ /* 0x080fe20000400000 */
[----:B------:R-:W-:Y:S01]  /*18670*/  F2FP.TF32.F32.PACK_B R3, R3 ;  /* 0x00000003ff03723e */ /* 0x000fe200024050ff */
[----:B0-----:R-:W-:Y:S02]  /*18680*/  @P3 IMAD.MOV.U32 R6, RZ, RZ, R8 ;  /* 0x000000ffff063224 */ /* 0x001fe400078e0008 */
[----:B------:R-:W-:Y:S02]  /*18690*/  @P3 IMAD.MOV.U32 R7, RZ, RZ, R9 ;  /* 0x000000ffff073224 */ /* 0x000fe400078e0009 */
[----:B------:R-:W-:-:S03]  /*186a0*/  FMUL R13, R126, R2 ;  /* 0x000000027e0d7220 */ /* 0x000fc60000400000 */
[----:B------:R0:W-:Y:S01]  /*186b0*/  @P3 STG.E desc[UR36][R6.64+0x304], R123 ;  /* 0x0003047b06003986 */ /* 0x0001e2000c101924 */
[C---:B------:R-:W-:Y:S02]  /*186c0*/  ISETP.GT.AND P3, PT, R0.reuse, 0xc9, P0 ;  /* 0x000000c90000780c */ /* 0x040fe40000764270 */
[----:B------:R-:W-:Y:S01]  /*186d0*/  F2FP.TF32.F32.PACK_B R125, R125 ;  /* 0x0000007dff7d723e */ /* 0x000fe200024050ff */
[----:B------:R-:W-:Y:S01]  /*186e0*/  @P4 STG.E desc[UR36][R4.64+0x320], R3 ;  /* 0x0003200304004986 */ /* 0x000fe2000c101924 */
[----:B------:R-:W-:Y:S01]  /*186f0*/  ISETP.GT.AND P4, PT, R0, 0xd0, P1 ;  /* 0x000000d00000780c */ /* 0x000fe20000f84270 */
[-C--:B------:R-:W-:Y:S01]  /*18700*/  FMUL R127, R127, R2.reuse ;  /* 0x000000027f7f7220 */ /* 0x080fe20000400000 */
[----:B------:R-:W-:Y:S01]  /*18710*/  F2FP.TF32.F32.PACK_B R13, R13 ;  /* 0x0000000dff0d723e */ /* 0x000fe200024050ff */
[----:B------:R-:W-:Y:S01]  /*18720*/  FMUL R11, R128, R2 ;  /* 0x00000002800b7220 */ /* 0x000fe20000400000 */
[----:B0-----:R-:W-:Y:S02]  /*18730*/  @P2 IMAD.MOV.U32 R6, RZ, RZ, R8 ;  /* 0x000000ffff062224 */ /* 0x001fe400078e0008 */
[----:B------:R-:W-:Y:S01]  /*18740*/  @P2 IMAD.MOV.U32 R7, RZ, RZ, R9 ;  /* 0x000000ffff072224 */ /* 0x000fe200078e0009 */
[----:B------:R-:W-:Y:S01]  /*18750*/  @P5 STG.E desc[UR36][R4.64+0x324], R125 ;  /* 0x0003247d04005986 */ /* 0x000fe2000c101924 */
[----:B------:R-:W-:-:S02]  /*18760*/  ISETP.GT.AND P5, PT, R0, 0xd1, P1 ;  /* 0x000000d10000780c */ /* 0x000fc40000fa4270 */
[----:B------:R-:W-:Y:S01]  /*18770*/  F2FP.TF32.F32.PACK_B R127, R127 ;  /* 0x0000007fff7f723e */ /* 0x000fe200024050ff */
[----:B------:R0:W-:Y:S01]  /*18780*/  @P2 STG.E desc[UR36][R6.64+0x320], R13 ;  /* 0x0003200d06002986 */ /* 0x0001e2000c101924 */
[----:B------:R-:W-:Y:S02]  /*18790*/  F2FP.TF32.F32.PACK_B R11, R11 ;  /* 0x0000000bff0b723e */ /* 0x000fe400024050ff */
[----:B------:R-:W-:Y:S01]  /*187a0*/  ISETP.GT.AND P2, PT, R0, 0xd0, P0 ;  /* 0x000000d00000780c */ /* 0x000fe20000744270 */
[----:B------:R-:W-:Y:S01]  /*187b0*/  FMUL R129, R129, R2 ;  /* 0x0000000281817220 */ /* 0x000fe20000400000 */
[----:B0-----:R-:W-:Y:S02]  /*187c0*/  @P3 IMAD.MOV.U32 R6, RZ, RZ, R8 ;  /* 0x000000ffff063224 */ /* 0x001fe400078e0008 */
[----:B------:R-:W-:Y:S02]  /*187d0*/  @P3 IMAD.MOV.U32 R7, RZ, RZ, R9 ;  /* 0x000000ffff073224 */ /* 0x000fe400078e0009 */
[----:B------:R-:W-:-:S03]  /*187e0*/  F2FP.TF32.F32.PACK_B R129, R129 ;  /* 0x00000081ff81723e */ /* 0x000fc600024050ff */
[----:B------:R0:W-:Y:S01]  /*187f0*/  @P3 STG.E desc[UR36][R6.64+0x324], R127 ;  /* 0x0003247f06003986 */ /* 0x0001e2000c101924 */
[----:B------:R-:W-:-:S03]  /*18800*/  FMUL R3, R130, R2 ;  /* 0x0000000282037220 */ /* 0x000fc60000400000 */
[----:B------:R1:W-:Y:S01]  /*18810*/  @P4 STG.E desc[UR36][R4.64+0x340], R11 ;  /* 0x0003400b04004986 */ /* 0x0003e2000c101924 */
[C---:B------:R-:W-:Y:S02]  /*18820*/  ISETP.GT.AND P4, PT, R0.reuse, 0xd1, P0 ;  /* 0x000000d10000780c */ /* 0x040fe40000784270 */
[C---:B------:R-:W-:Y:S01]  /*18830*/  ISETP.GT.AND P3, PT, R0.reuse, 0xd8, P0 ;  /* 0x000000d80000780c */ /* 0x040fe20000764270 */
[----:B------:R-:W-:Y:S01]  /*18840*/  @P5 STG.E desc[UR36][R4.64+0x344], R129 ;  /* 0x0003448104005986 */ /* 0x000fe2000c101924 */
[----:B------:R-:W-:Y:S01]  /*18850*/  ISETP.GT.AND P5, PT, R0, 0xd8, P1 ;  /* 0x000000d80000780c */ /* 0x000fe20000fa4270 */
[-C--:B------:R-:W-:Y:S01]  /*18860*/  FMUL R131, R131, R2.reuse ;  /* 0x0000000283837220 */ /* 0x080fe20000400000 */
[----:B------:R-:W-:Y:S01]  /*18870*/  F2FP.TF32.F32.PACK_B R3, R3 ;  /* 0x00000003ff03723e */ /* 0x000fe200024050ff */
[----:B0-----:R-:W-:Y:S01]  /*18880*/  @P2 IMAD.MOV.U32 R6, RZ, RZ, R8 ;  /* 0x000000ffff062224 */ /* 0x001fe200078e0008 */
[----:B------:R-:W-:Y:S01]  /*18890*/  @P2 MOV R7, R9 ;  /* 0x0000000900072202 */ /* 0x000fe20000000f00 */
[-C--:B------:R-:W-:Y:S01]  /*188a0*/  FMUL R13, R132, R2.reuse ;  /* 0x00000002840d7220 */ /* 0x080fe20000400000 */
[----:B------:R-:W-:Y:S01]  /*188b0*/  ISETP.GT.AND P6, PT, R0, 0xd9, P1 ;  /* 0x000000d90000780c */ /* 0x000fe20000fc4270 */
[-C--:B------:R-:W-:Y:S01]  /*188c0*/  FMUL R133, R133, R2.reuse ;  /* 0x0000000285857220 */ /* 0x080fe20000400000 */
[----:B------:R-:W-:Y:S01]  /*188d0*/  F2FP.TF32.F32.PACK_B R131, R131 ;  /* 0x00000083ff83723e */ /* 0x000fe200024050ff */
[----:B------:R0:W-:Y:S01]  /*188e0*/  @P2 STG.E desc[UR36][R6.64+0x340], R3 ;  /* 0x0003400306002986 */ /* 0x0001e2000c101924 */
[----:B-1----:R-:W-:Y:S01]  /*188f0*/  FMUL R11, R134, R2 ;  /* 0x00000002860b7220 */ /* 0x002fe20000400000 */
[----:B------:R-:W-:-:S02]  /*18900*/  F2FP.TF32.F32.PACK_B R13, R13 ;  /* 0x0000000dff0d723e */ /* 0x000fc400024050ff */
[----:B------:R-:W-:Y:S02]  /*18910*/  ISETP.GT.AND P2, PT, R0, 0xd9, P0 ;  /* 0x000000d90000780c */ /* 0x000fe40000744270 */
[----:B------:R-:W-:Y:S01]  /*18920*/  F2FP.TF32.F32.PACK_B R133, R133 ;  /* 0x00000085ff85723e */ /* 0x000fe200024050ff */
[----:B0-----:R-:W-:Y:S02]  /*18930*/  @P4 IMAD.MOV.U32 R6, RZ, RZ, R8 ;  /* 0x000000ffff064224 */ /* 0x001fe400078e0008 */
[----:B------:R-:W-:Y:S01]  /*18940*/  @P4 IMAD.MOV.U32 R7, RZ, RZ, R9 ;  /* 0x000000ffff074224 */ /* 0x000fe200078e0009 */
[----:B------:R-:W-:-:S04]  /*18950*/  F2FP.TF32.F32.PACK_B R11, R11 ;  /* 0x0000000bff0b723e */ /* 0x000fc800024050ff */
[----:B------:R0:W-:Y:S01]  /*18960*/  @P4 STG.E desc[UR36][R6.64+0x344], R131 ;  /* 0x0003448306004986 */ /* 0x0001e2000c101924 */
[----:B------:R-:W-:-:S03]  /*18970*/  FMUL R135, R135, R2 ;  /* 0x0000000287877220 */ /* 0x000fc60000400000 */
[----:B------:R1:W-:Y:S01]  /*18980*/  @P5 STG.E desc[UR36][R4.64+0x360], R13 ;  /* 0x0003600d04005986 */ /* 0x0003e2000c101924 */
[----:B------:R-:W-:-:S03]  /*18990*/  ISETP.GT.AND P5, PT, R0, 0xe0, P0 ;  /* 0x000000e00000780c */ /* 0x000fc600007a4270 */
[----:B------:R-:W-:Y:S01]  /*189a0*/  @P6 STG.E desc[UR36][R4.64+0x364], R133 ;  /* 0x0003648504006986 */ /* 0x000fe2000c101924 */
[----:B0-----:R-:W-:Y:S02]  /*189b0*/  @P3 IMAD.MOV.U32 R6, RZ, RZ, R8 ;  /* 0x000000ffff063224 */ /* 0x001fe400078e0008 */
[----:B------:R-:W-:Y:S01]  /*189c0*/  @P3 IMAD.MOV.U32 R7, RZ, RZ, R9 ;  /* 0x000000ffff073224 */ /* 0x000fe200078e0009 */
[----:B------:R-:W-:-:S04]  /*189d0*/  ISETP.GT.AND P4, PT, R0, 0xe1, P1 ;  /* 0x000000e10000780c */ /* 0x000fc80000f84270 */
[----:B------:R0:W-:Y:S01]  /*189e0*/  @P3 STG.E desc[UR36][R6.64+0x360], R11 ;  /* 0x0003600b06003986 */ /* 0x0001e2000c101924 */
[----:B------:R-:W-:Y:S01]  /*189f0*/  ISETP.GT.AND P3, PT, R0, 0xe0, P1 ;  /* 0x000000e00000780c */ /* 0x000fe20000f64270 */
[-C--:B------:R-:W-:Y:S01]  /*18a00*/  FMUL R3, R136, R2.reuse ;  /* 0x0000000288037220 */ /* 0x080fe20000400000 */
[----:B------:R-:W-:Y:S01]  /*18a10*/  ISETP.GT.AND P6, PT, R0, 0xe1, P0 ;  /* 0x000000e10000780c */ /* 0x000fe200007c4270 */
[-C--:B------:R-:W-:Y:S01]  /*18a20*/  FMUL R137, R137, R2.reuse ;  /* 0x0000000289897220 */ /* 0x080fe20000400000 */
[----:B------:R-:W-:Y:S01]  /*18a30*/  F2FP.TF32.F32.PACK_B R135, R135 ;  /* 0x00000087ff87723e */ /* 0x000fe200024050ff */
[-C--:B-1----:R-:W-:Y:S01]  /*18a40*/  FMUL R13, R138, R2.reuse ;  /* 0x000000028a0d7220 */ /* 0x082fe20000400000 */
[----:B------:R-:W-:Y:S01]  /*18a50*/  F2FP.TF32.F32.PACK_B R3, R3 ;  /* 0x00000003ff03723e */ /* 0x000fe200024050ff */
[----:B0-----:R-:W-:Y:S02]  /*18a60*/  @P2 IMAD.MOV.U32 R6, RZ, RZ, R8 ;  /* 0x000000ffff062224 */ /* 0x001fe400078e0008 */
[----:B------:R-:W-:Y:S01]  /*18a70*/  @P2 IMAD.MOV.U32 R7, RZ, RZ, R9 ;  /* 0x000000ffff072224 */ /* 0x000fe200078e0009 */
[----:B------:R-:W-:Y:S01]  /*18a80*/  F2FP.TF32.F32.PACK_B R137, R137 ;  /* 0x00000089ff89723e */ /* 0x000fe200024050ff */
[----:B------:R-:W-:Y:S01]  /*18a90*/  FMUL R139, R139, R2 ;  /* 0x000000028b8b7220 */ /* 0x000fe20000400000 */
[----:B------:R-:W-:-:S02]  /*18aa0*/  F2FP.TF32.F32.PACK_B R13, R13 ;  /* 0x0000000dff0d723e */ /* 0x000fc400024050ff */
[----:B------:R0:W-:Y:S02]  /*18ab0*/  @P2 STG.E desc[UR36][R6.64+0x364], R135 ;  /* 0x0003648706002986 */ /* 0x0001e4000c101924 */
[----:B------:R-:W-:Y:S02]  /*18ac0*/  F2FP.TF32.F32.PACK_B R139, R139 ;  /* 0x0000008bff8b723e */ /* 0x000fe400024050ff */
[----:B------:R-:W-:Y:S04]  /*18ad0*/  @P3 STG.E desc[UR36][R4.64+0x380], R3 ;  /* 0x0003800304003986 */ /* 0x000fe8000c101924 */
[----:B------:R-:W-:Y:S01]  /*18ae0*/  @P4 STG.E desc[UR36][R4.64+0x384], R137 ;  /* 0x0003848904004986 */ /* 0x000fe2000c101924 */
[----:B0-----:R-:W-:Y:S02]  /*18af0*/  @P5 IMAD.MOV.U32 R6, RZ, RZ, R8 ;  /* 0x000000ffff065224 */ /* 0x001fe400078e0008 */
[----:B------:R-:W-:-:S05]  /*18b00*/  @P5 IMAD.MOV.U32 R7, RZ, RZ, R9 ;  /* 0x000000ffff075224 */ /* 0x000fca00078e0009 */
[----:B------:R0:W-:Y:S01]  /*18b10*/  @P5 STG.E desc[UR36][R6.64+0x380], R13 ;  /* 0x0003800d06005986 */ /* 0x0001e2000c101924 */
[C---:B------:R-:W-:Y:S02]  /*18b20*/  ISETP.GT.AND P5, PT, R0.reuse, 0xe8, P0 ;  /* 0x000000e80000780c */ /* 0x040fe400007a4270 */
[C---:B------:R-:W-:Y:S01]  /*18b30*/  ISETP.GT.AND P2, PT, R0.reuse, 0xe8, P1 ;  /* 0x000000e80000780c */ /* 0x040fe20000f44270 */
[----:B0-----:R-:W-:Y:S02]  /*18b40*/  @P6 IMAD.MOV.U32 R6, RZ, RZ, R8 ;  /* 0x000000ffff066224 */ /* 0x001fe400078e0008 */
[----:B------:R-:W-:Y:S01]  /*18b50*/  @P6 IMAD.MOV.U32 R7, RZ, RZ, R9 ;  /* 0x000000ffff076224 */ /* 0x000fe200078e0009 */
[----:B------:R-:W-:-:S04]  /*18b60*/  ISETP.GT.AND P3, PT, R0, 0xe9, P0 ;  /* 0x000000e90000780c */ /* 0x000fc80000764270 */
[----:B------:R0:W-:Y:S01]  /*18b70*/  @P6 STG.E desc[UR36][R6.64+0x384], R139 ;  /* 0x0003848b06006986 */ /* 0x0001e2000c101924 */
[----:B------:R-:W-:Y:S01]  /*18b80*/  ISETP.GT.AND P6, PT, R0, 0xe9, P1 ;  /* 0x000000e90000780c */ /* 0x000fe20000fc4270 */
[-C--:B------:R-:W-:Y:S01]  /*18b90*/  FMUL R11, R140, R2.reuse ;  /* 0x000000028c0b7220 */ /* 0x080fe20000400000 */
[-C--:B------:R-:W-:Y:S01]  /*18ba0*/  FMUL R141, R141, R2.reuse ;  /* 0x000000028d8d7220 */ /* 0x080fe20000400000 */
[-C--:B------:R-:W-:Y:S01]  /*18bb0*/  FMUL R15, R142, R2.reuse ;  /* 0x000000028e0f7220 */ /* 0x080fe20000400000 */
[----:B------:R-:W-:Y:S02]  /*18bc0*/  ISETP.GT.AND P4, PT, R0, 0xf0, P1 ;  /* 0x000000f00000780c */ /* 0x000fe40000f84270 */
[----:B------:R-:W-:Y:S02]  /*18bd0*/  F2FP.TF32.F32.PACK_B R11, R11 ;  /* 0x0000000bff0b723e */ /* 0x000fe400024050ff */
[----:B------:R-:W-:Y:S01]  /*18be0*/  F2FP.TF32.F32.PACK_B R141, R141 ;  /* 0x0000008dff8d723e */ /* 0x000fe200024050ff */
[-C--:B------:R-:W-:Y:S01]  /*18bf0*/  FMUL R143, R143, R2.reuse ;  /* 0x000000028f8f7220 */ /* 0x080fe20000400000 */
[----:B------:R-:W-:Y:S01]  /*18c00*/  F2FP.TF32.F32.PACK_B R15, R15 ;  /* 0x0000000fff0f723e */ /* 0x000fe200024050ff */
[----:B0-----:R-:W-:Y:S01]  /*18c10*/  @P5 IMAD.MOV.U32 R6, RZ, RZ, R8 ;  /* 0x000000ffff065224 */ /* 0x001fe200078e0008 */
[----:B------:R-:W-:Y:S01]  /*18c20*/  @P5 MOV R7, R9 ;  /* 0x0000000900075202 */ /* 0x000fe20000000f00 */
[----:B------:R-:W-:Y:S01]  /*18c30*/  FMUL R3, R144, R2 ;  /* 0x0000000290037220 */ /* 0x000fe20000400000 */
[----:B------:R-:W-:Y:S01]  /*18c40*/  @P2 STG.E desc[UR36][R4.64+0x3a0], R11 ;  /* 0x0003a00b04002986 */ /* 0x000fe2000c101924 */
[----:B------:R-:W-:-:S03]  /*18c50*/  F2FP.TF32.F32.PACK_B R143, R143 ;  /* 0x0000008fff8f723e */ /* 0x000fc600024050ff */
[----:B------:R-:W-:Y:S01]  /*18c60*/  @P6 STG.E desc[UR36][R4.64+0x3a4], R141 ;  /* 0x0003a48d04006986 */ /* 0x000fe2000c101924 */
[----:B------:R-:W-:-:S03]  /*18c70*/  F2FP.TF32.F32.PACK_B R3, R3 ;  /* 0x00000003ff03723e */ /* 0x000fc600024050ff */
[----:B------:R0:W-:Y:S01]  /*18c80*/  @P5 STG.E desc[UR36][R6.64+0x3a0], R15 ;  /* 0x0003a00f06005986 */ /* 0x0001e2000c101924 */
[C---:B------:R-:W-:Y:S02]  /*18c90*/  ISETP.GT.AND P5, PT, R0.reuse, 0xf0, P0 ;  /* 0x000000f00000780c */ /* 0x040fe400007a4270 */
[----:B------:R-:W-:Y:S01]  /*18ca0*/  ISETP.GT.AND P2, PT, R0, 0xf1, P1 ;  /* 0x000000f10000780c */ /* 0x000fe20000f44270 */
[-C--:B------:R-:W-:Y:S01]  /*18cb0*/  FMUL R145, R145, R2.reuse ;  /* 0x0000000291917220 */ /* 0x080fe20000400000 */
[----:B0-----:R-:W-:Y:S02]  /*18cc0*/  @P3 IMAD.MOV.U32 R6, RZ, RZ, R8 ;  /* 0x000000ffff063224 */ /* 0x001fe400078e0008 */
[----:B------:R-:W-:Y:S02]  /*18cd0*/  @P3 IMAD.MOV.U32 R7, RZ, RZ, R9 ;  /* 0x000000ffff073224 */ /* 0x000fe400078e0009 */
[----:B------:R-:W-:-:S03]  /*18ce0*/  FMUL R13, R146, R2 ;  /* 0x00000002920d7220 */ /* 0x000fc60000400000 */
[----:B------:R0:W-:Y:S04]  /*18cf0*/  @P3 STG.E desc[UR36][R6.64+0x3a4], R143 ;  /* 0x0003a48f06003986 */ /* 0x0001e8000c101924 */
[----:B------:R-:W-:Y:S01]  /*18d00*/  @P4 STG.E desc[UR36][R4.64+0x3c0], R3 ;  /* 0x0003c00304004986 */ /* 0x000fe2000c101924 */
[C---:B------:R-:W-:Y:S02]  /*18d10*/  ISETP.GT.AND P4, PT, R0.reuse, 0xf1, P0 ;  /* 0x000000f10000780c */ /* 0x040fe40000784270 */
[C---:B------:R-:W-:Y:S02]  /*18d20*/  ISETP.GT.AND P3, PT, R0.reuse, 0xf8, P1 ;  /* 0x000000f80000780c */ /* 0x040fe40000f64270 */
[----:B------:R-:W-:Y:S02]  /*18d30*/  F2FP.TF32.F32.PACK_B R145, R145 ;  /* 0x00000091ff91723e */ /* 0x000fe400024050ff */
[C---:B------:R-:W-:Y:S01]  /*18d40*/  ISETP.GT.AND P1, PT, R0.reuse, 0xf9, P1 ;  /* 0x000000f90000780c */ /* 0x040fe20000f24270 */
[----:B0-----:R-:W-:Y:S01]  /*18d50*/  @P5 IMAD.MOV.U32 R6, RZ, RZ, R8 ;  /* 0x000000ffff065224 */ /* 0x001fe200078e0008 */
[----:B------:R-:W-:Y:S01]  /*18d60*/  ISETP.GT.AND P6, PT, R0, 0xf8, P0 ;  /* 0x000000f80000780c */ /* 0x000fe200007c4270 */
[----:B------:R-:W-:Y:S01]  /*18d70*/  @P5 IMAD.MOV.U32 R7, RZ, RZ, R9 ;  /* 0x000000ffff075224 */ /* 0x000fe200078e0009 */
[----:B------:R-:W-:Y:S01]  /*18d80*/  F2FP.TF32.F32.PACK_B R13, R13 ;  /* 0x0000000dff0d723e */ /* 0x000fe200024050ff */
[-C--:B------:R-:W-:Y:S01]  /*18d90*/  FMUL R147, R147, R2.reuse ;  /* 0x0000000293937220 */ /* 0x080fe20000400000 */
[-C--:B------:R-:W-:Y:S01]  /*18da0*/  FMUL R19, R148, R2.reuse ;  /* 0x0000000294137220 */ /* 0x080fe20000400000 */
[----:B------:R-:W-:Y:S01]  /*18db0*/  FMUL R149, R149, R2 ;  /* 0x0000000295957220 */ /* 0x000fe20000400000 */
[----:B------:R-:W-:Y:S01]  /*18dc0*/  @P2 STG.E desc[UR36][R4.64+0x3c4], R145 ;  /* 0x0003c49104002986 */ /* 0x000fe2000c101924 */
[----:B------:R-:W-:-:S02]  /*18dd0*/  ISETP.GT.AND P0, PT, R0, 0xf9, P0 ;  /* 0x000000f90000780c */ /* 0x000fc40000704270 */
[----:B------:R-:W-:Y:S01]  /*18de0*/  F2FP.TF32.F32.PACK_B R147, R147 ;  /* 0x00000093ff93723e */ /* 0x000fe200024050ff */
[----:B------:R0:W-:Y:S01]  /*18df0*/  @P5 STG.E desc[UR36][R6.64+0x3c0], R13 ;  /* 0x0003c00d06005986 */ /* 0x0001e2000c101924 */
[----:B------:R-:W-:Y:S01]  /*18e00*/  F2FP.TF32.F32.PACK_B R19, R19 ;  /* 0x00000013ff13723e */ /* 0x000fe200024050ff */
[-C--:B------:R-:W-:Y:S01]  /*18e10*/  FMUL R21, R150, R2.reuse ;  /* 0x0000000296157220 */ /* 0x080fe20000400000 */
[----:B------:R-:W-:Y:S01]  /*18e20*/  F2FP.TF32.F32.PACK_B R149, R149 ;  /* 0x00000095ff95723e */ /* 0x000fe200024050ff */
[----:B------:R-:W-:Y:S01]  /*18e30*/  FMUL R151, R151, R2 ;  /* 0x0000000297977220 */ /* 0x000fe20000400000 */
[----:B0-----:R-:W-:Y:S02]  /*18e40*/  @P4 IMAD.MOV.U32 R6, RZ, RZ, R8 ;  /* 0x000000ffff064224 */ /* 0x001fe400078e0008 */
[----:B------:R-:W-:Y:S01]  /*18e50*/  @P4 IMAD.MOV.U32 R7, RZ, RZ, R9 ;  /* 0x000000ffff074224 */ /* 0x000fe200078e0009 */
[----:B------:R-:W-:-:S04]  /*18e60*/  F2FP.TF32.F32.PACK_B R21, R21 ;  /* 0x00000015ff15723e */ /* 0x000fc800024050ff */
[----:B------:R-:W-:Y:S01]  /*18e70*/  @P4 STG.E desc[UR36][R6.64+0x3c4], R147 ;  /* 0x0003c49306004986 */ /* 0x000fe2000c101924 */
[----:B------:R-:W-:-:S03]  /*18e80*/  F2FP.TF32.F32.PACK_B R151, R151 ;  /* 0x00000097ff97723e */ /* 0x000fc600024050ff */
[----:B------:R-:W-:Y:S04]  /*18e90*/  @P3 STG.E desc[UR36][R4.64+0x3e0], R19 ;  /* 0x0003e01304003986 */ /* 0x000fe8000c101924 */
[----:B------:R0:W-:Y:S02]  /*18ea0*/  @P1 STG.E desc[UR36][R4.64+0x3e4], R149 ;  /* 0x0003e49504001986 */ /* 0x0001e4000c101924 */
[----:B0-----:R-:W-:Y:S02]  /*18eb0*/  @P6 IMAD.MOV.U32 R4, RZ, RZ, R8 ;  /* 0x000000ffff046224 */ /* 0x001fe400078e0008 */
[----:B------:R-:W-:-:S05]  /*18ec0*/  @P6 IMAD.MOV.U32 R5, RZ, RZ, R9 ;  /* 0x000000ffff056224 */ /* 0x000fca00078e0009 */
[----:B------:R0:W-:Y:S04]  /*18ed0*/  @P6 STG.E desc[UR36][R4.64+0x3e0], R21 ;  /* 0x0003e01504006986 */ /* 0x0001e8000c101924 */
[----:B------:R0:W-:Y:S02]  /*18ee0*/  @P0 STG.E desc[UR36][R8.64+0x3e4], R151 ;  /* 0x0003e49708000986 */ /* 0x0001e4000c101924 */
.L_x_536:
[----:B------:R-:W-:Y:S05]  /*18ef0*/  BSYNC B0 ;  /* 0x0000000000007941 */ /* 0x000fea0003800000 */
.L_x_28:
[----:B0---4-:R-:W4:Y:S01]  /*18f00*/  LDL.LU R4, [R1+0x200] ;  /* 0x0002000001047983 */ /* 0x011f220000300800 */
[----:B------:R-:W-:Y:S01]  /*18f10*/  ULDC UR4, c[0x0][0xc] ;  /* 0x0000030000047ab9 */ /* 0x000fe20000000800 */
[----:B------:R-:W-:Y:S01]  /*18f20*/  ULDC UR5, c[0x0][0x10] ;  /* 0x0000040000057ab9 */ /* 0x000fe20000000800 */
[----:B-----5:R-:W4:Y:S01]  /*18f30*/  LDC R3, c[0x0][0x14] ;  /* 0x00000500ff037b82 */ /* 0x020f220000000800 */
[----:B------:R-:W-:Y:S01]  /*18f40*/  UIMAD.WIDE.U32 UR4, UR4, UR5, URZ ;  /* 0x00000005040472a5 */ /* 0x000fe2000f8e003f */
[----:B------:R-:W-:Y:S01]  /*18f50*/  IMAD.MOV.U32 R5, RZ, RZ, R17 ;  /* 0x000000ffff057224 */ /* 0x000fe200078e0011 */
[----:B------:R-:W-:Y:S01]  /*18f60*/  UMOV UR42, 0xffffffff ;  /* 0xffffffff002a7882 */ /* 0x000fe20000000000 */
[----:B------:R-:W-:Y:S01]  /*18f70*/  UMOV UR43, 0xffffffff ;  /* 0xffffffff002b7882 */ /* 0x000fe20000000000 */
[----:B------:R-:W-:Y:S02]  /*18f80*/  PRMT R0, RZ, 0x7610, R0 ;  /* 0x00007610ff007816 */ /* 0x000fe40000000000 */
[----:B----4-:R-:W-:-:S04]  /*18f90*/  IMAD.WIDE.U32 R4, R3, UR4, R4 ;  /* 0x0000000403047c25 */ /* 0x010fc8000f8e0004 */
[----:B------:R-:W-:Y:S02]  /*18fa0*/  IMAD.MOV.U32 R6, RZ, RZ, R4 ;  /* 0x000000ffff067224 */ /* 0x000fe400078e0004 */
[----:B------:R-:W-:Y:S01]  /*18fb0*/  IMAD R3, R3, UR5, RZ ;  /* 0x0000000503037c24 */ /* 0x000fe2000f8e02ff */
[----:B------:R-:W-:Y:S02]  /*18fc0*/  ULDC.64 UR4, c[0x0][0x650] ;  /* 0x0001940000047ab9 */ /* 0x000fe40000000a00 */
[----:B------:R0:W-:Y:S01]  /*18fd0*/  STL [R1+0x200], R6 ;  /* 0x0002000601007387 */ /* 0x0001e20000100800 */
[----:B------:R-:W-:Y:S01]  /*18fe0*/  IMAD.IADD R17, R5, 0x1, R3 ;  /* 0x0000000105117824 */ /* 0x000fe200078e0203 */
[----:B------:R-:W-:-:S04]  /*18ff0*/  ISETP.GE.U32.AND P0, PT, R4, UR4, PT ;  /* 0x0000000404007c0c */ /* 0x000fc8000bf06070 */
[----:B------:R-:W-:-:S13]  /*19000*/  ISETP.GE.U32.AND.EX P0, PT, R17, UR5, PT, P0 ;  /* 0x0000000511007c0c */ /* 0x000fda000bf06100 */
[----:B0-----:R-:W-:Y:S05]  /*19010*/  @P0 BRA `(.L_x_537) ;  /* 0x0000000400880947 */ /* 0x001fea0003800000 */
[----:B------:R-:W0:Y:S01]  /*19020*/  S2UR UR6, SR_CTAID.X ;  /* 0x00000000000679c3 */ /* 0x000e220000002500 */
[----:B------:R-:W-:Y:S01]  /*19030*/  ULDC.64 UR12, c[0x0][0x628] ;  /* 0x00018a00000c7ab9 */ /* 0x000fe20000000a00 */
[----:B------:R-:W-:Y:S01]  /*19040*/  ULDC UR4, c[0x0][0x150] ;  /* 0x0000540000047ab9 */ /* 0x000fe20000000800 */
[----:B------:R-:W-:Y:S01]  /*19050*/  ISETP.NE.U32.AND P0, PT, RZ, UR12, PT ;  /* 0x0000000cff007c0c */ /* 0x000fe2000bf05070 */
[----:B------:R-:W-:Y:S01]  /*19060*/  ULDC UR15, c[0x0][0x630] ;  /* 0x00018c00000f7ab9 */ /* 0x000fe20000000800 */
[C---:B------:R-:W-:Y:S01]  /*19070*/  R2UR UR16, R6.reuse ;  /* 0x00000000061072ca */ /* 0x040fe200000e0000 */
[----:B------:R-:W-:Y:S01]  /*19080*/  ULDC UR19, c[0x0][0x154] ;  /* 0x0000550000137ab9 */ /* 0x000fe20000000800 */
[----:B------:R-:W-:Y:S01]  /*19090*/  ISETP.NE.AND.EX P0, PT, RZ, UR13, PT, P0 ;  /* 0x0000000dff007c0c */ /* 0x000fe2000bf05300 */
[----:B------:R-:W4:Y:S01]  /*190a0*/  S2UR UR18, SR_CTAID.Y ;  /* 0x00000000001279c3 */ /* 0x000f220000002600 */
[----:B------:R-:W-:Y:S02]  /*190b0*/  R2UR UR17, R17 ;  /* 0x00000000111172ca */ /* 0x000fe400000e0000 */
[----:B------:R-:W-:-:S02]  /*190c0*/  R2UR UR10, R6 ;  /* 0x00000000060a72ca */ /* 0x000fc400000e0000 */
[----:B------:R-:W-:Y:S02]  /*190d0*/  R2UR UR11, R17 ;  /* 0x00000000110b72ca */ /* 0x000fe400000e0000 */
[----:B0-----:R-:W-:-:S05]  /*190e0*/  I2FP.F32.U32 R0, UR6 ;  /* 0x0000000600007c45 */ /* 0x001fca0008201000 */
[----:B------:R-:W-:-:S04]  /*190f0*/  FMUL R0, R0, UR4 ;  /* 0x0000000400007c20 */ /* 0x000fc80008400000 */
[----:B------:R0:W0:Y:S01]  /*19100*/  F2I.U32.TRUNC.NTZ R3, R0 ;  /* 0x0000000000037305 */ /* 0x000022000020f000 */
[----:B----4-:R-:W-:Y:S05]  /*19110*/  @!P0 BRA `(.L_x_538) ;  /* 0x0000000000308947 */ /* 0x010fea0003800000 */
        /* <DEDUP_REMOVED lines=12> */
.L_x_538:
[----:B------:R-:W-:Y:S01]  /*191e0*/  USHF.R.U64 UR43, UR10, UR15, UR11 ;  /* 0x0000000f0a2b7299 */ /* 0x000fe2000800120b */
[----:B0-----:R-:W-:Y:S01]  /*191f0*/  I2FP.F32.U32 R0, UR18 ;  /* 0x0000001200007c45 */ /* 0x001fe20008201000 */
[----:B------:R-:W-:Y:S02]  /*19200*/  USHF.R.U32.HI UR4, URZ, UR15, UR11 ;  /* 0x0000000f3f047299 */ /* 0x000fe4000801160b */
        /* <DEDUP_REMOVED lines=8> */
[----:B------:R-:W-:Y:S01]  /*19290*/  UIMAD.WIDE.U32 UR8, UR10, UR12, UR8 ;  /* 0x0000000c0a0872a5 */ /* 0x000fe2000f8e0008 */
[----:B------:R-:W-:Y:S01]  /*192a0*/  R2UR UR12, R3 ;  /* 0x00000000030c72ca */ /* 0x000fe200000e0000 */
[----:B------:R-:W-:Y:S01]  /*192b0*/  UIMAD UR10, UR10, UR13, UR4 ;  /* 0x0000000d0a0a72a4 */ /* 0x000fe2000f8e0204 */
[----:B------:R-:W-:Y:S01]  /*192c0*/  ULDC UR11, c[0x0][0x618] ;  /* 0x00018600000b7ab9 */ /* 0x000fe20000000800 */
[----:B------:R-:W-:Y:S02]  /*192d0*/  ULDC UR21, c[0x0][0x658] ;  /* 0x0001960000157ab9 */ /* 0x000fe40000000800 */
[----:B------:R-:W-:Y:S01]  /*192e0*/  UIADD3 UR9, UR9, UR10, URZ ;  /* 0x0000000a09097290 */ /* 0x000fe2000fffe03f */
[----:B------:R-:W-:Y:S01]  /*192f0*/  UMOV UR15, 0xffffffff ;  /* 0xffffffff000f7882 */ /* 0x000fe20000000000 */
[----:B------:R-:W-:Y:S01]  /*19300*/  ULDC.64 UR4, c[0x0][0x640] ;  /* 0x0001900000047ab9 */ /* 0x000fe20000000a00 */
[----:B------:R-:W-:Y:S01]  /*19310*/  USHF.L.U32 UR15, UR15, UR21, URZ ;  /* 0x000000150f0f7299 */ /* 0x000fe2000800063f */
[----:B------:R-:W-:Y:S01]  /*19320*/  ISETP.NE.U32.AND P0, PT, RZ, UR4, PT ;  /* 0x00000004ff007c0c */ /* 0x000fe2000bf05070 */
[----:B------:R-:W-:-:S02]  /*19330*/  USHF.R.U64 UR16, UR8, UR11, UR9 ;  /* 0x0000000b08107299 */ /* 0x000fc40008001209 */
[----:B------:R-:W-:Y:S01]  /*19340*/  USHF.R.U32.HI UR8, URZ, UR11, UR9 ;  /* 0x0000000b3f087299 */ /* 0x000fe20008011609 */
[----:B0-----:R-:W-:Y:S01]  /*19350*/  R2UR UR14, R0 ;  /* 0x00000000000e72ca */ /* 0x001fe200000e0000 */
[----:B------:R-:W-:Y:S01]  /*19360*/  ULDC UR17, c[0x0][0x608] ;  /* 0x0001820000117ab9 */ /* 0x000fe20000000800 */
[----:B------:R-:W-:Y:S01]  /*19370*/  ULOP3.LUT UR41, URZ, UR15, URZ, 0x33, !UPT ;  /* 0x0000000f3f297292 */ /* 0x000fe2000f8e333f */
[----:B------:R-:W-:Y:S01]  /*19380*/  ISETP.NE.AND.EX P0, PT, RZ, UR5, PT, P0 ;  /* 0x00000005ff007c0c */ /* 0x000fe2000bf05300 */
[----:B------:R-:W-:Y:S02]  /*19390*/  USHF.R.U64 UR15, UR16, UR17, UR8 ;  /* 0x00000011100f7299 */ /* 0x000fe40008001208 */
[----:B------:R-:W-:Y:S02]  /*193a0*/  USHF.R.U32.HI UR8, URZ, UR17, UR8 ;  /* 0x000000113f087299 */ /* 0x000fe40008011608 */
[----:B------:R-:W-:Y:S02]  /*193b0*/  UIADD3 UR12, -UR12, URZ, URZ ;  /* 0x0000003f0c0c7290 */ /* 0x000fe4000fffe13f */
[----:B------:R-:W-:Y:S01]  /*193c0*/  USHF.R.U64 UR17, UR15, UR21, UR8 ;  /* 0x000000150f117299 */ /* 0x000fe20008001208 */
[----:B------:R-:W-:Y:S01]  /*193d0*/  UMOV UR19, 0x1 ;  /* 0x0000000100137882 */ /* 0x000fe20000000000 */
[----:B------:R-:W-:Y:S01]  /*193e0*/  ULDC UR13, c[0x0][0x144] ;  /* 0x00005100000d7ab9 */ /* 0x000fe20000000800 */
[----:B------:R-:W-:Y:S01]  /*193f0*/  ULDC UR7, c[0x0][0x600] ;  /* 0x0001800000077ab9 */ /* 0x000fe20000000800 */
[----:B------:R-:W-:-:S02]  /*19400*/  USHF.L.U32 UR24, UR19, UR21, URZ ;  /* 0x0000001513187299 */ /* 0x000fc4000800063f */
[----:B------:R-:W-:Y:S02]  /*19410*/  USHF.R.U32.HI UR8, URZ, UR21, UR8 ;  /* 0x000000153f087299 */ /* 0x000fe40008011608 */
[----:B------:R-:W-:Y:S02]  /*19420*/  UIMAD UR21, UR13, UR12, UR6 ;  /* 0x0000000c0d1572a4 */ /* 0x000fe4000f8e0206 */
[----:B------:R-:W-:Y:S02]  /*19430*/  UIADD3 UR20, UR7, -0x1, URZ ;  /* 0xffffffff07147890 */ /* 0x000fe4000fffe03f */
[----:B------:R-:W-:Y:S01]  /*19440*/  UIADD3 UR19, -UR14, URZ, URZ ;  /* 0x0000003f0e137290 */ /* 0x000fe2000fffe13f */
        /* <DEDUP_REMOVED lines=17> */
.L_x_539:
[----:B------:R-:W-:Y:S01]  /*19560*/  UISETP.NE.AND UP0, UPT, UR45, URZ, UPT ;  /* 0x0000003f2d00728c */ /* 0x000fe2000bf05270 */
[----:B------:R-:W-:Y:S01]  /*19570*/  MOV R0, 0x1 ;  /* 0x0000000100007802 */ /* 0x000fe20000000f00 */
[----:B------:R-:W-:Y:S02]  /*19580*/  USHF.R.U64 UR4, UR6, UR22, UR8 ;  /* 0x0000001606047299 */ /* 0x000fe40008001208 */
[----:B------:R-:W-:Y:S02]  /*19590*/  ULOP3.LUT UR41, UR15, UR41, URZ, 0xc0, !UPT ;  /* 0x000000290f297292 */ /* 0x000fe4000f8ec03f */
[----:B------:R-:W-:Y:S02]  /*195a0*/  UIADD3 UR5, -UR4, URZ, URZ ;  /* 0x0000003f04057290 */ /* 0x000fe4000fffe13f */
[----:B------:R-:W-:Y:S02]  /*195b0*/  UIMAD UR41, UR24, UR4, UR41 ;  /* 0x00000004182972a4 */ /* 0x000fe4000f8e0229 */
[----:B------:R-:W-:-:S02]  /*195c0*/  ULOP3.LUT UR16, UR16, UR20, URZ, 0xc0, !UPT ;  /* 0x0000001410107292 */ /* 0x000fc4000f8ec03f */
[----:B------:R-:W-:Y:S02]  /*195d0*/  @UP0 UIMAD UR21, UR25, UR19, UR18 ;  /* 0x00000013191502a4 */ /* 0x000fe4000f8e0212 */
[----:B------:R-:W-:-:S03]  /*195e0*/  UIMAD UR4, UR5, UR23, UR17 ;  /* 0x00000017050472a4 */ /* 0x000fc6000f8e0211 */
[----:B------:R-:W-:Y:S01]  /*195f0*/  ULDC UR5, c[0x0][0x610] ;  /* 0x0001840000057ab9 */ /* 0x000fe20000000800 */
[----:B------:R-:W-:Y:S02]  /*19600*/  UIMAD UR4, UR4, UR7, UR16 ;  /* 0x00000007040472a4 */ /* 0x000fe4000f8e0210 */
[----:B------:R-:W-:-:S04]  /*19610*/  UIMAD UR41, UR41, UR5, UR21 ;  /* 0x00000005292972a4 */ /* 0x000fc8000f8e0215 */
[----:B------:R-:W-:Y:S02]  /*19620*/  USEL UR42, UR4, UR41, !UP0 ;  /* 0x00000029042a7287 */ /* 0x000fe4000c000000 */
[----:B------:R-:W-:-:S12]  /*19630*/  USEL UR41, UR41, UR4, !UP0 ;  /* 0x0000000429297287 */ /* 0x000fd8000c000000 */
.L_x_537:
[----:B------:R-:W-:-:S13]  /*19640*/  LOP3.LUT P0, RZ, R0, 0xff, RZ, 0xc0, !PT ;  /* 0x000000ff00ff7812 */ /* 0x000fda000780c0ff */
[----:B------:R-:W-:Y:S05]  /*19650*/  @P0 BRA `(.L_x_540) ;  /* 0xfffffe7800a80947 */ /* 0x000fea000383ffff */
[----:B------:R-:W-:Y:S05]  /*19660*/  EXIT ;  /* 0x000000000000794d */ /* 0x000fea0003800000 */
.L_x_3:
[----:B------:R-:W2:Y:S01]  /*19670*/  LDL R3, [R1+0x200] ;  /* 0x0002000001037983 */ /* 0x000ea20000100800 */
[----:B------:R-:W-:Y:S01]  /*19680*/  ULDC.64 UR8, c[0x0][0x650] ;  /* 0x0001940000087ab9 */ /* 0x000fe20000000a00 */
[----:B------:R-:W-:Y:S01]  /*19690*/  PRMT R0, RZ, 0x7610, R0 ;  /* 0x00007610ff007816 */ /* 0x000fe20000000000 */
[----:B------:R-:W-:Y:S02]  /*196a0*/  IMAD.MOV.U32 R5, RZ, RZ, -0x1 ;  /* 0xffffffffff057424 */ /* 0x000fe400078e00ff */
[----:B------:R-:W-:Y:S02]  /*196b0*/  IMAD.MOV.U32 R2, RZ, RZ, -0x1 ;  /* 0xffffffffff027424 */ /* 0x000fe400078e00ff */
[----:B------:R-:W-:Y:S01]  /*196c0*/  IMAD.MOV.U32 R10, RZ, RZ, -0x1 ;  /* 0xffffffffff0a7424 */ /* 0x000fe200078e00ff */
[----:B--2---:R-:W-:-:S04]  /*196d0*/  ISETP.GE.U32.AND P0, PT, R3, UR8, PT ;  /* 0x0000000803007c0c */ /* 0x004fc8000bf06070 */
[----:B------:R-:W-:-:S13]  /*196e0*/  ISETP.GE.U32.AND.EX P0, PT, R17, UR9, PT, P0 ;  /* 0x0000000911007c0c */ /* 0x000fda000bf06100 */
[----:B------:R-:W-:Y:S05]  /*196f0*/  @P0 BRA `(.L_x_541) ;  /* 0x00000004008c0947 */ /* 0x000fea0003800000 */
[----:B------:R-:W-:Y:S01]  /*19700*/  I2FP.F32.U32 R0, UR4 ;  /* 0x0000000400007c45 */ /* 0x000fe20008201000 */
[----:B0-----:R-:W-:Y:S01]  /*19710*/  ULDC.64 UR16, c[0x0][0x628] ;  /* 0x00018a0000107ab9 */ /* 0x001fe20000000a00 */
        /* <DEDUP_REMOVED lines=24> */
.L_x_542:
        /* <DEDUP_REMOVED lines=24> */
[----:B------:R-:W-:Y:S01]  /*19a20*/  UMOV UR19, 0x1 ;  /* 0x0000000100137882 */ /* 0x000fe20000000000 */
[----:B------:R-:W-:Y:S01]  /*19a30*/  ULDC UR20, c[0x0][0x608] ;  /* 0x0001820000147ab9 */ /* 0x000fe20000000800 */
[----:B------:R-:W-:Y:S01]  /*19a40*/  USHF.L.U32 UR26, UR19, UR23, URZ ;  /* 0x00000017131a7299 */ /* 0x000fe2000800063f */
[----:B------:R-:W-:Y:S01]  /*19a50*/  ISETP.NE.AND.EX P0, PT, RZ, UR9, PT, P0 ;  /* 0x00000009ff007c0c */ /* 0x000fe2000bf05300 */
[----:B------:R-:W-:Y:S02]  /*19a60*/  USHF.R.U64 UR19, UR18, UR20, UR11 ;  /* 0x0000001412137299 */ /* 0x000fe4000800120b */
[----:B------:R-:W-:Y:S02]  /*19a70*/  USHF.R.U32.HI UR11, URZ, UR20, UR11 ;  /* 0x000000143f0b7299 */ /* 0x000fe4000801160b */
[----:B------:R-:W-:-:S02]  /*19a80*/  UIADD3 UR15, -UR15, URZ, URZ ;  /* 0x0000003f0f0f7290 */ /* 0x000fc4000fffe13f */
[----:B------:R-:W-:Y:S01]  /*19a90*/  USHF.R.U64 UR20, UR19, UR23, UR11 ;  /* 0x0000001713147299 */ /* 0x000fe2000800120b */
[----:B------:R-:W-:Y:S01]  /*19aa0*/  ULDC UR16, c[0x0][0x144] ;  /* 0x0000510000107ab9 */ /* 0x000fe20000000800 */
[----:B------:R-:W-:Y:S01]  /*19ab0*/  ULDC UR6, c[0x0][0x600] ;  /* 0x0001800000067ab9 */ /* 0x000fe20000000800 */
[----:B------:R-:W-:Y:S02]  /*19ac0*/  USHF.R.U32.HI UR11, URZ, UR23, UR11 ;  /* 0x000000173f0b7299 */ /* 0x000fe4000801160b */
[----:B------:R-:W-:Y:S02]  /*19ad0*/  UIMAD UR23, UR16, UR15, UR4 ;  /* 0x0000000f101772a4 */ /* 0x000fe4000f8e0204 */
[----:B------:R-:W-:Y:S02]  /*19ae0*/  UIADD3 UR22, UR6, -0x1, URZ ;  /* 0xffffffff06167890 */ /* 0x000fe4000fffe03f */
[----:B------:R-:W-:Y:S02]  /*19af0*/  ULOP3.LUT UR27, URZ, UR13, URZ, 0x33, !UPT ;  /* 0x0000000d3f1b7292 */ /* 0x000fe4000f8e333f */
        /* <DEDUP_REMOVED lines=18> */
.L_x_543:
[----:B------:R-:W-:Y:S01]  /*19c20*/  UISETP.NE.AND UP0, UPT, UR45, URZ, UPT ;  /* 0x0000003f2d00728c */ /* 0x000fe2000bf05270 */
[----:B------:R-:W-:Y:S01]  /*19c30*/  IMAD.MOV.U32 R0, RZ, RZ, 0x1 ;  /* 0x00000001ff007424 */ /* 0x000fe200078e00ff */
[----:B------:R-:W-:Y:S01]  /*19c40*/  USHF.R.U64 UR8, UR4, UR24, UR11 ;  /* 0x0000001804087299 */ /* 0x000fe2000800120b */
[----:B------:R-:W-:Y:S01]  /*19c50*/  IMAD.U32 R10, RZ, RZ, UR5 ;  /* 0x00000005ff0a7e24 */ /* 0x000fe2000f8e00ff */
[----:B------:R-:W-:Y:S02]  /*19c60*/  ULOP3.LUT UR4, UR19, UR27, URZ, 0xc0, !UPT ;  /* 0x0000001b13047292 */ /* 0x000fe4000f8ec03f */
[----:B------:R-:W-:Y:S02]  /*19c70*/  ULOP3.LUT UR18, UR18, UR22, URZ, 0xc0, !UPT ;  /* 0x0000001612127292 */ /* 0x000fe4000f8ec03f */
[----:B------:R-:W-:-:S03]  /*19c80*/  UIMAD UR4, UR26, UR8, UR4 ;  /* 0x000000081a0472a4 */ /* 0x000fc6000f8e0204 */
[----:B------:R-:W-:Y:S02]  /*19c90*/  @UP0 UIMAD UR23, UR28, UR21, UR7 ;  /* 0x000000151c1702a4 */ /* 0x000fe4000f8e0207 */
[----:B------:R-:W-:-:S03]  /*19ca0*/  UIADD3 UR7, -UR8, URZ, URZ ;  /* 0x0000003f08077290 */ /* 0x000fc6000fffe13f */
[----:B------:R-:W-:Y:S01]  /*19cb0*/  ULDC UR8, c[0x0][0x610] ;  /* 0x0001840000087ab9 */ /* 0x000fe20000000800 */
[----:B------:R-:W-:Y:S02]  /*19cc0*/  UIMAD UR7, UR7, UR25, UR20 ;  /* 0x00000019070772a4 */ /* 0x000fe4000f8e0214 */
[----:B------:R-:W-:Y:S02]  /*19cd0*/  UIMAD UR4, UR4, UR8, UR23 ;  /* 0x00000008040472a4 */ /* 0x000fe4000f8e0217 */
[----:B------:R-:W-:-:S04]  /*19ce0*/  UIMAD UR7, UR7, UR6, UR18 ;  /* 0x00000006070772a4 */ /* 0x000fc8000f8e0212 */
[----:B------:R-:W-:Y:S02]  /*19cf0*/  USEL UR6, UR7, UR4, !UP0 ;  /* 0x0000000407067287 */ /* 0x000fe4000c000000 */
[----:B------:R-:W-:-:S04]  /*19d00*/  USEL UR4, UR4, UR7, !UP0 ;  /* 0x0000000704047287 */ /* 0x000fc8000c000000 */
[----:B------:R-:W-:Y:S02]  /*19d10*/  IMAD.U32 R2, RZ, RZ, UR6 ;  /* 0x00000006ff027e24 */ /* 0x000fe4000f8e00ff */
[----:B------:R-:W-:-:S07]  /*19d20*/  IMAD.U32 R5, RZ, RZ, UR4 ;  /* 0x00000004ff057e24 */ /* 0x000fce000f8e00ff */
.L_x_541:
[----:B------:R-:W-:-:S08]  /*19d30*/  NOP ;  /* 0x0000000000007918 */ /* 0x000fd00000000000 */
[----:B0-----:R-:W0:-:S00]  /*19d40*/  USETMAXREG.DEALLOC.CTAPOOL 0x18 ;  /* 0x00000018000079c8 */ /* 0x001e0000080e0500 */
[----:B------:R-:W-:-:S13]  /*19d50*/  ISETP.NE.AND P0, PT, RZ, UR10, PT ;  /* 0x0000000aff007c0c */ /* 0x000fda000bf05270 */
[----:B------:R-:W-:Y:S05]  /*19d60*/  @P0 EXIT ;  /* 0x000000000000094d */ /* 0x000fea0003800000 */
[----:B0-----:R-:W-:Y:S01]  /*19d70*/  LOP3.LUT P0, RZ, R0, 0xff, RZ, 0xc0, !PT ;  /* 0x000000ff00ff7812 */ /* 0x001fe2000780c0ff */
[----:B------:R-:W-:Y:S02]  /*19d80*/  IMAD.MOV.U32 R7, RZ, RZ, 0x1 ;  /* 0x00000001ff077424 */ /* 0x000fe400078e00ff */
[----:B------:R-:W-:-:S10]  /*19d90*/  IMAD.MOV.U32 R6, RZ, RZ, RZ ;  /* 0x000000ffff067224 */ /* 0x000fd400078e00ff */
[----:B------:R-:W-:Y:S05]  /*19da0*/  @!P0 BRA `(.L_x_544) ;  /* 0x0000000c00508947 */ /* 0x000fea0003800000 */
[----:B------:R-:W0:Y:S01]  /*19db0*/  S2R R3, SR_TID.X ;  /* 0x0000000000037919 */ /* 0x000e220000002100 */
[----:B------:R-:W1:Y:S01]  /*19dc0*/  LDC R0, c[0x0][0x28c] ;  /* 0x0000a300ff007b82 */ /* 0x000e620000000800 */
[----:B------:R-:W-:Y:S01]  /*19dd0*/  ULDC UR5, c[0x0][0x658] ;  /* 0x0001960000057ab9 */ /* 0x000fe20000000800 */
[----:B------:R-:W-:Y:S01]  /*19de0*/  UMOV UR7, 0xffffffff ;  /* 0xffffffff00077882 */ /* 0x000fe20000000000 */
[----:B------:R-:W-:Y:S01]  /*19df0*/  ULDC UR6, c[0x0][0xc] ;  /* 0x0000030000067ab9 */ /* 0x000fe20000000800 */
[----:B------:R-:W-:Y:S01]  /*19e00*/  USHF.L.U32 UR8, UR7, UR5, URZ ;  /* 0x0000000507087299 */ /* 0x000fe2000800063f */
[----:B------:R-:W-:Y:S01]  /*19e10*/  BSSY B0, `(.L_x_544) ;  /* 0x00000cd000007945 */ /* 0x000fe20003800000 */
[----:B------:R-:W-:Y:S01]  /*19e20*/  UMOV UR9, 0x1 ;  /* 0x0000000100097882 */ /* 0x000fe20000000000 */
[----:B------:R-:W-:Y:S01]  /*19e30*/  ULDC UR7, c[0x0][0x10] ;  /* 0x0000040000077ab9 */ /* 0x000fe20000000800 */
[----:B------:R-:W-:Y:S01]  /*19e40*/  USHF.L.U32 UR17, UR9, UR5, URZ ;  /* 0x0000000509117299 */ /* 0x000fe2000800063f */
[----:B------:R-:W-:Y:S01]  /*19e50*/  IMAD.MOV.U32 R9, RZ, RZ, 0x1 ;  /* 0x00000001ff097424 */ /* 0x000fe200078e00ff */
[----:B------:R-:W-:Y:S01]  /*19e60*/  UIMAD.WIDE.U32 UR6, UR6, UR7, URZ ;  /* 0x00000007060672a5 */ /* 0x000fe2000f8e003f */
[----:B------:R-:W-:Y:S01]  /*19e70*/  MOV R7, 0x1 ;  /* 0x0000000100077802 */ /* 0x000fe20000000f00 */
[----:B------:R-:W-:Y:S01]  /*19e80*/  ULDC UR5, c[0x0][0x14] ;  /* 0x0000050000057ab9 */ /* 0x000fe20000000800 */
[----:B------:R-:W-:Y:S01]  /*19e90*/  IMAD.MOV.U32 R6, RZ, RZ, RZ ;  /* 0x000000ffff067224 */ /* 0x000fe200078e00ff */
[----:B------:R-:W-:-:S02]  /*19ea0*/  UIMAD.WIDE.U32 UR20, UR6, UR5, URZ ;  /* 0x00000005061472a5 */ /* 0x000fc4000f8e003f */
[----:B------:R-:W-:Y:S01]  /*19eb0*/  UIMAD UR13, UR7, UR5, URZ ;  /* 0x00000005070d72a4 */ /* 0x000fe2000f8e023f */
[----:B------:R-:W-:Y:S01]  /*19ec0*/  ULDC UR4, c[0x0][0x600] ;  /* 0x0001800000047ab9 */ /* 0x000fe20000000800 */
[----:B------:R-:W-:Y:S02]  /*19ed0*/  ULOP3.LUT UR19, UR40, 0x2, URZ, 0xfc, !UPT ;  /* 0x0000000228137892 */ /* 0x000fe4000f8efc3f */
[----:B------:R-:W-:Y:S02]  /*19ee0*/  UIADD3 UR4, UR4, -0x1, URZ ;  /* 0xffffffff04047890 */ /* 0x000fe4000fffe03f */
[----:B------:R-:W-:Y:S01]  /*19ef0*/  ULOP3.LUT UR16, URZ, UR8, URZ, 0x33, !UPT ;  /* 0x000000083f107292 */ /* 0x000fe2000f8e333f */
[----:B-1----:R-:W-:Y:S01]  /*19f00*/  VIADD R0, R0, 0x1f ;  /* 0x0000001f00007836 */ /* 0x002fe20000000000 */
[----:B------:R-:W-:Y:S01]  /*19f10*/  UIADD3 UR13, UR21, UR13, URZ ;  /* 0x0000000d150d7290 */ /* 0x000fe2000fffe03f */
[----:B------:R-:W-:Y:S01]  /*19f20*/  ULDC.64 UR22, c[0x0][0x198] ;  /* 0x0000660000167ab9 */ /* 0x000fe20000000a00 */
[----:B0-----:R-:W-:-:S02]  /*19f30*/  LOP3.LUT P3, RZ, R3, 0x7f, RZ, 0xc0, !PT ;  /* 0x0000007f03ff7812 */ /* 0x001fc4000786c0ff */
[----:B------:R-:W-:Y:S02]  /*19f40*/  LOP3.LUT P0, RZ, R3, 0x1f, RZ, 0xc0, !PT ;  /* 0x0000001f03ff7812 */ /* 0x000fe4000780c0ff */
[----:B------:R-:W-:Y:S02]  /*19f50*/  SHF.R.S32.HI R3, RZ, 0x1f, R0 ;  /* 0x0000001fff037819 */ /* 0x000fe40000011400 */
[----:B------:R-:W-:Y:S02]  /*19f60*/  PLOP3.LUT P0, PT, P0, P3, PT, 0x8a, 0x0 ;  /* 0x000000000000781c */ /* 0x000fe40000707172 */
[----:B------:R-:W-:-:S04]  /*19f70*/  LEA.HI R0, R3, R0, RZ, 0x5 ;  /* 0x0000000003007211 */ /* 0x000fc800078f28ff */
[----:B------:R-:W-:-:S05]  /*19f80*/  SHF.R.S32.HI R0, RZ, 0x5, R0 ;  /* 0x00000005ff007819 */ /* 0x000fca0000011400 */
[----:B------:R-:W-:-:S07]  /*19f90*/  VIADD R16, R0, 0x1 ;  /* 0x0000000100107836 */ /* 0x000fce0000000000 */
.L_x_556:
[----:B------:R-:W-:-:S03]  /*19fa0*/  UMOV UR5, 0xffffffff ;  /* 0xffffffff00057882 */ /* 0x000fc60000000000 */
[----:B------:R-:W-:Y:S05]  /*19fb0*/  BRA.DIV UR5, `(.L_x_545) ;  /* 0x0000000e05bc7947 */ /* 0x000fea000b800000 */
[----:B------:R-:W-:-:S13]  /*19fc0*/  ELECT P6, URZ, PT ;  /* 0x00000000003f782f */ /* 0x000fda00038c0000 */
.L_x_567:
[----:B------:R-:W0:Y:S01]  /*19fd0*/  LDC R3, c[0x0][0x28c] ;  /* 0x0000a300ff037b82 */ /* 0x000e220000000800 */
[----:B------:R-:W-:Y:S01]  /*19fe0*/  BSSY B1, `(.L_x_546) ;  /* 0x0000035000017945 */ /* 0x000fe20003800000 */
[----:B0-----:R-:W-:-:S13]  /*19ff0*/  ISETP.LT.OR P6, PT, R3, 0x1, !P6 ;  /* 0x000000010300780c */ /* 0x001fda00077c1670 */
[----:B------:R-:W-:Y:S05]  /*1a000*/  @P6 BRA `(.L_x_547) ;  /* 0x0000000000c86947 */ /* 0x000fea0003800000 */
[----:B------:R-:W-:Y:S02]  /*1a010*/  IMAD.SHL.U32 R2, R2, 0x100, RZ ;  /* 0x0000010002027824 */ /* 0x000fe400078e00ff */
[----:B------:R-:W-:Y:S02]  /*1a020*/  IMAD.SHL.U32 R5, R5, 0x100, RZ ;  /* 0x0000010005057824 */ /* 0x000fe400078e00ff */
[----:B------:R-:W-:Y:S02]  /*1a030*/  IMAD.MOV.U32 R13, RZ, RZ, RZ ;  /* 0x000000ffff0d7224 */ /* 0x000fe400078e00ff */
[----:B------:R-:W-:Y:S02]  /*1a040*/  IMAD.MOV.U32 R4, RZ, RZ, R16 ;  /* 0x000000ffff047224 */ /* 0x000fe400078e0010 */
[----:B------:R-:W-:Y:S02]  /*1a050*/  IMAD.MOV.U32 R3, RZ, RZ, R7 ;  /* 0x000000ffff037224 */ /* 0x000fe400078e0007 */
[----:B------:R-:W-:-:S07]  /*1a060*/  IMAD.MOV.U32 R8, RZ, RZ, R6 ;  /* 0x000000ffff087224 */ /* 0x000fce00078e0006 */
.L_x_551:
[----:B------:R-:W0:Y:S01]  /*1a070*/  S2R R12, SR_CgaCtaId ;  /* 0x00000000000c7919 */ /* 0x000e220000008800 */
[----:B-1----:R-:W-:-:S04]  /*1a080*/  MOV R11, 0x400 ;  /* 0x00000400000b7802 */ /* 0x002fc80000000f00 */
[----:B0-----:R-:W-:Y:S02]  /*1a090*/  LEA R15, R12, R11, 0x18 ;  /* 0x0000000b0c0f7211 */ /* 0x001fe400078ec0ff */
[----:B------:R-:W-:Y:S01]  /*1a0a0*/  SHF.L.U32 R11, R3, 0x1f, RZ ;  /* 0x0000001f030b7819 */ /* 0x000fe200000006ff */
[----:B------:R-:W0:Y:S02]  /*1a0b0*/  @!P3 LDC R12, c[0x0][0x500] ;  /* 0x00014000ff0cbb82 */ /* 0x000e240000000800 */
[----:B------:R-:W-:-:S04]  /*1a0c0*/  IMAD R14, R8, 0x8, R15 ;  /* 0x00000008080e7824 */ /* 0x000fc800078e020f */
[----:B------:R-:W1:Y:S02]  /*1a0d0*/  SYNCS.PHASECHK.TRANS64.TRYWAIT P1, [R14+URZ+0x20], R11 ;  /* 0x0000200b0e0075a7 */ /* 0x000e64000802017f */
[----:B-1----:R-:W-:Y:S05]  /*1a0e0*/  @!P1 BRA `(.L_x_548) ;  /* 0x0000000c00909947 */ /* 0x002fea0003800000 */
.L_x_568:
[----:B------:R-:W-:Y:S01]  /*1a0f0*/  UPRMT UR5, UR19, 0x9910, URZ ;  /* 0x0000991013057896 */ /* 0x000fe2000800003f */
[----:B0-----:R0:W-:Y:S03]  /*1a100*/  @!P3 SYNCS.ARRIVE.TRANS64 RZ, [R14+URZ], R12 ;  /* 0x0000000c0effb9a7 */ /* 0x0011e6000800003f */
[----:B------:R-:W-:-:S06]  /*1a110*/  UISETP.NE.AND UP0, UPT, UR5, 0x2, UPT ;  /* 0x000000020500788c */ /* 0x000fcc000bf05270 */
[----:B------:R-:W-:-:S13]  /*1a120*/  PLOP3.LUT P1, PT, PT, PT, UP0, 0x80, 0x0 ;  /* 0x000000000000781c */ /* 0x000fda0003f2f008 */
[----:B0-----:R-:W-:Y:S05]  /*1a130*/  @P1 BRA `(.L_x_549) ;  /* 0x0000000000041947 */ /* 0x001fea0003800000 */
[----:B------:R-:W-:Y:S01]  /*1a140*/  BPT.TRAP 0x1 ;  /* 0x000000040000795c */ /* 0x000fe20000300000 */
.L_x_549:
[----:B------:R-:W-:Y:S05]  /*1a150*/  @P0 BRA `(.L_x_550) ;  /* 0x0000000000040947 */ /* 0x000fea0003800000 */
[----:B------:R-:W-:Y:S01]  /*1a160*/  BPT.TRAP 0x1 ;  /* 0x000000040000795c */ /* 0x000fe20000300000 */
.L_x_550:
[----:B------:R-:W-:Y:S01]  /*1a170*/  IMAD R15, R8, 0x8000, R15 ;  /* 0x00008000080f7824 */ /* 0x000fe200078e020f */
[----:B------:R-:W-:Y:S01]  /*1a180*/  R2UR UR9, R14 ;  /* 0x000000000e0972ca */ /* 0x000fe200000e0000 */
[----:B------:R-:W-:Y:S01]  /*1a190*/  UIADD3 UR6, UP0, UR22, 0xf0, URZ ;  /* 0x000000f016067890 */ /* 0x000fe2000ff1e03f */
[----:B------:R-:W-:Y:S01]  /*1a1a0*/  R2UR UR11, R5 ;  /* 0x00000000050b72ca */ /* 0x000fe200000e0000 */
[----:B------:R-:W-:Y:S01]  /*1a1b0*/  UIADD3 UR24, UP1, UR22, 0x1f0, URZ ;  /* 0x000001f016187890 */ /* 0x000fe2000ff3e03f */
[----:B------:R-:W-:Y:S01]  /*1a1c0*/  R2UR UR5, R15 ;  /* 0x000000000f0572ca */ /* 0x000fe200000e0000 */
[----:B------:R-:W-:Y:S01]  /*1a1d0*/  UIADD3.X UR7, URZ, UR23, URZ, UP0, !UPT ;  /* 0x000000173f077290 */ /* 0x000fe200087fe43f */
[C---:B------:R-:W-:Y:S01]  /*1a1e0*/  R2UR UR10, R13.reuse ;  /* 0x000000000d0a72ca */ /* 0x040fe200000e0000 */
[----:B------:R-:W-:Y:S01]  /*1a1f0*/  VIADD R8, R8, 0x1 ;  /* 0x0000000108087836 */ /* 0x000fe20000000000 */
[----:B------:R-:W-:Y:S01]  /*1a200*/  R2UR UR12, R10 ;  /* 0x000000000a0c72ca */ /* 0x000fe200000e0000 */
[----:B------:R-:W-:Y:S01]  /*1a210*/  UIADD3.X UR25, URZ, UR23, URZ, UP1, !UPT ;  /* 0x000000173f197290 */ /* 0x000fe20008ffe43f */
[----:B------:R-:W-:Y:S01]  /*1a220*/  IADD3 R4, R4, -0x1, RZ ;  /* 0xffffffff04047810 */ /* 0x000fe20007ffe0ff */
[----:B------:R-:W-:Y:S01]  /*1a230*/  UMOV UR14, 0x0 ;  /* 0x00000000000e7882 */ /* 0x000fe20000000000 */
[----:B------:R-:W-:Y:S01]  /*1a240*/  R2UR UR18, R2 ;  /* 0x00000000021272ca */ /* 0x000fe200000e0000 */
[----:B------:R-:W-:Y:S01]  /*1a250*/  UMOV UR15, 0x10000000 ;  /* 0x10000000000f7882 */ /* 0x000fe20000000000 */
[----:B------:R-:W-:Y:S01]  /*1a260*/  ISETP.GT.AND P2, PT, R4, 0x1, PT ;  /* 0x000000010400780c */ /* 0x000fe20003f44270 */
[----:B------:R-:W-:Y:S01]  /*1a270*/  VIADD R13, R13, 0x20 ;  /* 0x000000200d0d7836 */ /* 0x000fe20000000000 */
[----:B------:R-:W-:Y:S01]  /*1a280*/  ISETP.NE.AND P1, PT, R8, 0x4, PT ;  /* 0x000000040800780c */ /* 0x000fe20003f25270 */
[----:B------:R-:W-:-:S02]  /*1a290*/  UIADD3 UR8, UR5, 0x100, URZ ;  /* 0x0000010005087890 */ /* 0x000fc4000fffe03f */
[----:B------:R-:W-:Y:S01]  /*1a2a0*/  UIADD3 UR5, UR5, 0x20100, URZ ;  /* 0x0002010005057890 */ /* 0x000fe2000fffe03f */
[----:B------:R-:W-:Y:S02]  /*1a2b0*/  SEL R12, RZ, 0x1, P1 ;  /* 0x00000001ff0c7807 */ /* 0x000fe40000800000 */
[----:B------:R-:W-:Y:S02]  /*1a2c0*/  SEL R8, R8, RZ, P1 ;  /* 0x000000ff08087207 */ /* 0x000fe40000800000 */
[----:B------:R-:W-:Y:S02]  /*1a2d0*/  LOP3.LUT R3, R3, R12, RZ, 0x3c, !PT ;  /* 0x0000000c03037212 */ /* 0x000fe400078e3cff */
[----:B------:R0:W-:Y:S02]  /*1a2e0*/  UTMALDG.3D [UR8], [UR6], desc[UR14] ;  /* 0x00000e08060075b4 */ /* 0x0001e40008011000 */
[----:B0-----:R-:W-:Y:S01]  /*1a2f0*/  UMOV UR8, UR5 ;  /* 0x0000000500087c82 */ /* 0x001fe20008000000 */
[----:B------:R-:W-:-:S02]  /*1a300*/  UMOV UR11, UR18 ;  /* 0x00000012000b7c82 */ /* 0x000fc40008000000 */
[----:B------:R0:W-:Y:S02]  /*1a310*/  UTMALDG.3D [UR8], [UR24], desc[UR14] ;  /* 0x00000e08180075b4 */ /* 0x0001e40008011000 */
[----:B0-----:R-:W-:Y:S05]  /*1a320*/  @P2 BRA `(.L_x_551) ;  /* 0xfffffffc00502947 */ /* 0x001fea000383ffff */
.L_x_547:
[----:B------:R-:W-:Y:S05]  /*1a330*/  BSYNC B1 ;  /* 0x0000000000017941 */ /* 0x000fea0003800000 */
.L_x_546:
[----:B-1----:R-:W2:Y:S01]  /*1a340*/  LDL.LU R14, [R1+0x200] ;  /* 0x00020000010e7983 */ /* 0x002ea20000300800 */
[----:B------:R-:W-:Y:S01]  /*1a350*/  LOP3.LUT P4, RZ, R9, 0xff, RZ, 0xc0, !PT ;  /* 0x000000ff09ff7812 */ /* 0x000fe2000788c0ff */
[----:B------:R-:W-:Y:S01]  /*1a360*/  IMAD.IADD R6, R0, 0x1, R6 ;  /* 0x0000000100067824 */ /* 0x000fe200078e0206 */
[----:B------:R-:W-:Y:S01]  /*1a370*/  ULDC.64 UR6, c[0x0][0x650] ;  /* 0x0001940000067ab9 */ /* 0x000fe20000000a00 */
[----:B------:R-:W-:Y:S01]  /*1a380*/  BSSY B1, `(.L_x_552) ;  /* 0x0000073000017945 */ /* 0x000fe20003800000 */
[----:B------:R-:W-:Y:S01]  /*1a390*/  IMAD.MOV.U32 R5, RZ, RZ, -0x1 ;  /* 0xffffffffff057424 */ /* 0x000fe200078e00ff */
[----:B------:R-:W-:Y:S01]  /*1a3a0*/  PRMT R9, RZ, 0x7610, R9 ;  /* 0x00007610ff097816 */ /* 0x000fe20000000009 */
[----:B------:R-:W-:Y:S01]  /*1a3b0*/  IMAD.MOV.U32 R10, RZ, RZ, -0x1 ;  /* 0xffffffffff0a7424 */ /* 0x000fe200078e00ff */
[----:B------:R-:W-:Y:S02]  /*1a3c0*/  SHF.R.U32.HI R2, RZ, 0x2, R6 ;  /* 0x00000002ff027819 */ /* 0x000fe40000011606 */
[----:B------:R-:W-:-:S02]  /*1a3d0*/  ISETP.GT.U32.AND P1, PT, R6, 0x3, PT ;  /* 0x000000030600780c */ /* 0x000fc40003f24070 */
[----:B------:R-:W-:Y:S02]  /*1a3e0*/  LOP3.LUT R2, R2, 0x1, RZ, 0xc0, !PT ;  /* 0x0000000102027812 */ /* 0x000fe400078ec0ff */
[----:B------:R-:W0:Y:S01]  /*1a3f0*/  @P4 S2R R3, SR_CgaCtaId ;  /* 0x0000000000034919 */ /* 0x000e220000008800 */
[----:B------:R-:W-:Y:S02]  /*1a400*/  ISETP.LT.U32.AND P1, PT, R0, 0x4, P1 ;  /* 0x000000040000780c */ /* 0x000fe40000f21070 */
[----:B------:R-:W-:Y:S02]  /*1a410*/  ISETP.NE.U32.AND P2, PT, R2, 0x1, PT ;  /* 0x000000010200780c */ /* 0x000fe40003f45070 */
[----:B------:R-:W-:Y:S02]  /*1a420*/  @P4 MOV R2, 0x400 ;  /* 0x0000040000024802 */ /* 0x000fe40000000f00 */
[----:B------:R-:W-:Y:S02]  /*1a430*/  ISETP.GT.U32.AND P2, PT, R0, 0x3, !P2 ;  /* 0x000000030000780c */ /* 0x000fe40005744070 */
[----:B------:R-:W-:-:S02]  /*1a440*/  LOP3.LUT R6, R6, 0x3, RZ, 0xc0, !PT ;  /* 0x0000000306067812 */ /* 0x000fc400078ec0ff */
[----:B0-----:R-:W-:Y:S02]  /*1a450*/  @P4 LEA R2, R3, R2, 0x18 ;  /* 0x0000000203024211 */ /* 0x001fe400078ec0ff */
[----:B------:R-:W-:Y:S02]  /*1a460*/  SEL R3, RZ, 0x1, !P2 ;  /* 0x00000001ff037807 */ /* 0x000fe40005000000 */
[----:B------:R0:W-:Y:S02]  /*1a470*/  @P4 SYNCS.ARRIVE.TRANS64.A1T0 RZ, [R2+URZ+0x58], RZ ;  /* 0x000058ff02ff49a7 */ /* 0x0001e4000810003f */
[----:B0-----:R-:W-:-:S04]  /*1a480*/  SEL R2, RZ, 0x1, !P1 ;  /* 0x00000001ff027807 */ /* 0x001fc80004800000 */
[----:B------:R-:W-:Y:S01]  /*1a490*/  LOP3.LUT R7, R3, R7, R2, 0x96, !PT ;  /* 0x0000000703077212 */ /* 0x000fe200078e9602 */
[----:B------:R-:W-:Y:S01]  /*1a4a0*/  IMAD.MOV.U32 R2, RZ, RZ, -0x1 ;  /* 0xffffffffff027424 */ /* 0x000fe200078e00ff */
[----:B------:R-:W-:Y:S02]  /*1a4b0*/  PRMT R3, RZ, 0x7610, R3 ;  /* 0x00007610ff037816 */ /* 0x000fe40000000003 */
[----:B--2---:R-:W-:-:S04]  /*1a4c0*/  IADD3 R14, P1, R14, UR20, RZ ;  /* 0x000000140e0e7c10 */ /* 0x004fc8000ff3e0ff */
[----:B------:R-:W-:Y:S01]  /*1a4d0*/  IADD3.X R17, R17, UR13, RZ, P1, !PT ;  /* 0x0000000d11117c10 */ /* 0x000fe20008ffe4ff */
[----:B------:R0:W-:Y:S01]  /*1a4e0*/  STL [R1+0x200], R14 ;  /* 0x0002000e01007387 */ /* 0x0001e20000100800 */
[----:B------:R-:W-:-:S04]  /*1a4f0*/  ISETP.GE.U32.AND P1, PT, R14, UR6, PT ;  /* 0x000000060e007c0c */ /* 0x000fc8000bf26070 */
[----:B------:R-:W-:-:S13]  /*1a500*/  ISETP.GE.U32.AND.EX P1, PT, R17, UR7, PT, P1 ;  /* 0x0000000711007c0c */ /* 0x000fda000bf26110 */
[----:B0-----:R-:W-:Y:S05]  /*1a510*/  @P1 BRA `(.L_x_553) ;  /* 0x0000000400641947 */ /* 0x001fea0003800000 */
[----:B------:R-:W0:Y:S01]  /*1a520*/  S2R R8, SR_CTAID.X ;  /* 0x0000000000087919 */ /* 0x000e220000002500 */
[----:B------:R-:W-:Y:S01]  /*1a530*/  ULDC UR5, c[0x0][0x150] ;  /* 0x0000540000057ab9 */ /* 0x000fe20000000800 */
[----:B------:R-:W1:Y:S01]  /*1a540*/  LDC R3, c[0x0][0x144] ;  /* 0x00005100ff037b82 */ /* 0x000e620000000800 */
[----:B------:R-:W-:Y:S01]  /*1a550*/  UISETP.NE.AND UP0, UPT, UR45, URZ, UPT ;  /* 0x0000003f2d00728c */ /* 0x000fe2000bf05270 */
[----:B------:R-:W2:Y:S01]  /*1a560*/  S2R R5, SR_CTAID.Y ;  /* 0x0000000000057919 */ /* 0x000ea20000002600 */
[----:B------:R-:W-:Y:S01]  /*1a570*/  ULDC.64 UR6, c[0x0][0x628] ;  /* 0x00018a0000067ab9 */ /* 0x000fe20000000a00 */
[----:B------:R-:W-:-:S03]  /*1a580*/  ULDC UR8, c[0x0][0x630] ;  /* 0x00018c0000087ab9 */ /* 0x000fc60000000800 */
[----:B------:R-:W-:Y:S01]  /*1a590*/  PLOP3.LUT P1, PT, PT, PT, UP0, 0x80, 0x0 ;  /* 0x000000000000781c */ /* 0x000fe20003f2f008 */
[----:B------:R-:W3:Y:S01]  /*1a5a0*/  LDC R12, c[0x0][0x148] ;  /* 0x00005200ff0c7b82 */ /* 0x000ee20000000800 */
[----:B0-----:R-:W-:Y:S02]  /*1a5b0*/  I2FP.F32.U32 R2, R8 ;  /* 0x0000000800027245 */ /* 0x001fe40000201000 */
[----:B--2---:R-:W-:-:S03]  /*1a5c0*/  I2FP.F32.U32 R4, R5 ;  /* 0x0000000500047245 */ /* 0x004fc60000201000 */
[----:B------:R-:W-:Y:S01]  /*1a5d0*/  FMUL R2, R2, UR5 ;  /* 0x0000000502027c20 */ /* 0x000fe20008400000 */
[----:B------:R-:W-:Y:S02]  /*1a5e0*/  ULDC UR5, c[0x0][0x154] ;  /* 0x0000550000057ab9 */ /* 0x000fe40000000800 */
[----:B------:R-:W-:-:S03]  /*1a5f0*/  FMUL R10, R4, UR5 ;  /* 0x00000005040a7c20 */ /* 0x000fc60008400000 */
[----:B------:R-:W0:Y:S08]  /*1a600*/  F2I.U32.TRUNC.NTZ R2, R2 ;  /* 0x0000000200027305 */ /* 0x000e30000020f000 */
[----:B------:R-:W2:Y:S01]  /*1a610*/  F2I.U32.TRUNC.NTZ R10, R10 ;  /* 0x0000000a000a7305 */ /* 0x000ea2000020f000 */
[----:B0-----:R-:W-:Y:S02]  /*1a620*/  IMAD.MOV R4, RZ, RZ, -R2 ;  /* 0x000000ffff047224 */ /* 0x001fe400078e0a02 */
[----:B------:R-:W-:-:S02]  /*1a630*/  IMAD.MOV.U32 R2, RZ, RZ, R14 ;  /* 0x000000ffff027224 */ /* 0x000fc400078e000e */
[----:B-1----:R-:W-:Y:S02]  /*1a640*/  IMAD R8, R3, R4, R8 ;  /* 0x0000000403087224 */ /* 0x002fe400078e0208 */
[----:B--2---:R-:W-:-:S04]  /*1a650*/  IMAD.MOV R3, RZ, RZ, -R10 ;  /* 0x000000ffff037224 */ /* 0x004fc800078e0a0a */
[----:B---3--:R-:W-:Y:S01]  /*1a660*/  @P1 IMAD R8, R12, R3, R5 ;  /* 0x000000030c081224 */ /* 0x008fe200078e0205 */
[----:B------:R-:W-:Y:S01]  /*1a670*/  ISETP.NE.U32.AND P1, PT, RZ, UR6, PT ;  /* 0x00000006ff007c0c */ /* 0x000fe2000bf25070 */
[----:B------:R-:W-:-:S03]  /*1a680*/  IMAD.MOV.U32 R3, RZ, RZ, R17 ;  /* 0x000000ffff037224 */ /* 0x000fc600078e0011 */
[----:B------:R-:W-:-:S13]  /*1a690*/  ISETP.NE.AND.EX P1, PT, RZ, UR7, PT, P1 ;  /* 0x00000007ff007c0c */ /* 0x000fda000bf25310 */
[----:B------:R-:W-:Y:S05]  /*1a6a0*/  @!P1 BRA `(.L_x_554) ;  /* 0x0000000000289947 */ /* 0x000fea0003800000 */
[----:B------:R-:W-:Y:S02]  /*1a6b0*/  ULDC UR5, c[0x0][0x634] ;  /* 0x00018d0000057ab9 */ /* 0x000fe40000000800 */
[----:B------:R-:W-:-:S05]  /*1a6c0*/  IADD3 R3, P1, R14, UR5, RZ ;  /* 0x000000050e037c10 */ /* 0x000fca000ff3e0ff */
[----:B------:R-:W-:-:S04]  /*1a6d0*/  IMAD.X R11, RZ, RZ, R17, P1 ;  /* 0x000000ffff0b7224 */ /* 0x000fc800008e0611 */
[----:B------:R-:W-:-:S04]  /*1a6e0*/  IMAD.WIDE.U32 R4, R11, UR6, RZ ;  /* 0x000000060b047c25 */ /* 0x000fc8000f8e00ff */
[----:B------:R-:W-:-:S04]  /*1a6f0*/  IMAD.WIDE.U32 R4, P1, R3, UR7, R4 ;  /* 0x0000000703047c25 */ /* 0x000fc8000f820004 */
[----:B------:R-:W-:Y:S01]  /*1a700*/  IMAD.WIDE.U32 R2, R3, UR6, RZ ;  /* 0x0000000603027c25 */ /* 0x000fe2000f8e00ff */
[----:B------:R-:W-:-:S04]  /*1a710*/  MOV R2, R5 ;  /* 0x0000000500027202 */ /* 0x000fc80000000f00 */
[----:B------:R-:W-:Y:S01]  /*1a720*/  IADD3 RZ, P2, R3, R4, RZ ;  /* 0x0000000403ff7210 */ /* 0x000fe20007f5e0ff */
[----:B------:R-:W-:-:S04]  /*1a730*/  IMAD.X R3, RZ, RZ, RZ, P1 ;  /* 0x000000ffff037224 */ /* 0x000fc800008e06ff */
[----:B------:R-:W-:-:S08]  /*1a740*/  IMAD.WIDE.U32.X R2, R11, UR7, R2, P2 ;  /* 0x000000070b027c25 */ /* 0x000fd000090e0402 */
.L_x_554:
[--C-:B------:R-:W-:Y:S01]  /*1a750*/  SHF.R.U64 R10, R2, UR8, R3.reuse ;  /* 0x00000008020a7c19 */ /* 0x100fe20008001203 */
[----:B------:R-:W-:Y:S01]  /*1a760*/  ULDC.64 UR6, c[0x0][0x620] ;  /* 0x0001880000067ab9 */ /* 0x000fe20000000a00 */
[----:B------:R-:W-:Y:S01]  /*1a770*/  SHF.R.U32.HI R2, RZ, UR8, R3 ;  /* 0x00000008ff027c19 */ /* 0x000fe20008011603 */
[----:B------:R-:W-:Y:S01]  /*1a780*/  IMAD.MOV.U32 R3, RZ, RZ, R17 ;  /* 0x000000ffff037224 */ /* 0x000fe200078e0011 */
[----:B------:R-:W-:Y:S01]  /*1a790*/  IADD3 R11, P1, RZ, -R10, RZ ;  /* 0x8000000aff0b7210 */ /* 0x000fe20007f3e0ff */
[----:B------:R-:W-:-:S04]  /*1a7a0*/  ULDC UR5, c[0x0][0x618] ;  /* 0x0001860000057ab9 */ /* 0x000fc80000000800 */
[----:B------:R-:W-:-:S04]  /*1a7b0*/  IMAD.X R2, RZ, RZ, ~R2, P1 ;  /* 0x000000ffff027224 */ /* 0x000fc800008e0e02 */
[----:B------:R-:W-:-:S04]  /*1a7c0*/  IMAD R2, R2, UR6, RZ ;  /* 0x0000000602027c24 */ /* 0x000fc8000f8e02ff */
[----:B------:R-:W-:Y:S02]  /*1a7d0*/  IMAD R5, R11, UR7, R2 ;  /* 0x000000070b057c24 */ /* 0x000fe4000f8e0202 */
[----:B------:R-:W-:-:S04]  /*1a7e0*/  IMAD.MOV.U32 R2, RZ, RZ, R14 ;  /* 0x000000ffff027224 */ /* 0x000fc800078e000e */
[----:B------:R-:W-:Y:S01]  /*1a7f0*/  IMAD.WIDE.U32 R2, R11, UR6, R2 ;  /* 0x000000060b027c25 */ /* 0x000fe2000f8e0002 */
[----:B------:R-:W-:Y:S02]  /*1a800*/  ULDC.64 UR6, c[0x0][0x640] ;  /* 0x0001900000067ab9 */ /* 0x000fe40000000a00 */
[----:B------:R-:W-:Y:S01]  /*1a810*/  ISETP.NE.U32.AND P1, PT, RZ, UR6, PT ;  /* 0x00000006ff007c0c */ /* 0x000fe2000bf25070 */
[----:B------:R-:W-:-:S03]  /*1a820*/  IMAD.IADD R3, R3, 0x1, R5 ;  /* 0x0000000103037824 */ /* 0x000fc600078e0205 */
[----:B------:R-:W-:Y:S02]  /*1a830*/  ISETP.NE.AND.EX P1, PT, RZ, UR7, PT, P1 ;  /* 0x00000007ff007c0c */ /* 0x000fe4000bf25310 */
[--C-:B------:R-:W-:Y:S02]  /*1a840*/  SHF.R.U64 R11, R2, UR5, R3.reuse ;  /* 0x00000005020b7c19 */ /* 0x100fe40008001203 */
[----:B------:R-:W-:Y:S01]  /*1a850*/  SHF.R.U32.HI R2, RZ, UR5, R3 ;  /* 0x00000005ff027c19 */ /* 0x000fe20008011603 */
[----:B------:R-:W-:-:S03]  /*1a860*/  ULDC UR5, c[0x0][0x608] ;  /* 0x0001820000057ab9 */ /* 0x000fc60000000800 */
[--C-:B------:R-:W-:Y:S02]  /*1a870*/  SHF.R.U64 R12, R11, UR5, R2.reuse ;  /* 0x000000050b0c7c19 */ /* 0x100fe40008001202 */
[----:B------:R-:W-:Y:S01]  /*1a880*/  SHF.R.U32.HI R3, RZ, UR5, R2 ;  /* 0x00000005ff037c19 */ /* 0x000fe20008011602 */
[----:B------:R-:W-:-:S03]  /*1a890*/  ULDC UR5, c[0x0][0x658] ;  /* 0x0001960000057ab9 */ /* 0x000fc60000000800 */
[--C-:B------:R-:W-:Y:S02]  /*1a8a0*/  SHF.R.U64 R13, R12, UR5, R3.reuse ;  /* 0x000000050c0d7c19 */ /* 0x100fe40008001203 */
[----:B------:R-:W-:-:S03]  /*1a8b0*/  SHF.R.U32.HI R15, RZ, UR5, R3 ;  /* 0x00000005ff0f7c19 */ /* 0x000fc60008011603 */
[----:B------:R-:W-:Y:S02]  /*1a8c0*/  IMAD.MOV.U32 R2, RZ, RZ, R13 ;  /* 0x000000ffff027224 */ /* 0x000fe400078e000d */
[----:B------:R-:W-:Y:S01]  /*1a8d0*/  IMAD.MOV.U32 R3, RZ, RZ, R15 ;  /* 0x000000ffff037224 */ /* 0x000fe200078e000f */
[----:B------:R-:W-:Y:S06]  /*1a8e0*/  @!P1 BRA `(.L_x_555) ;  /* 0x0000000000289947 */ /* 0x000fec0003800000 */
[----:B------:R-:W-:Y:S02]  /*1a8f0*/  ULDC UR5, c[0x0][0x64c] ;  /* 0x0001930000057ab9 */ /* 0x000fe40000000800 */
[----:B------:R-:W-:-:S05]  /*1a900*/  IADD3 R3, P1, R13, UR5, RZ ;  /* 0x000000050d037c10 */ /* 0x000fca000ff3e0ff */
[----:B------:R-:W-:-:S04]  /*1a910*/  IMAD.X R15, RZ, RZ, R15, P1 ;  /* 0x000000ffff0f7224 */ /* 0x000fc800008e060f */
[----:B------:R-:W-:-:S04]  /*1a920*/  IMAD.WIDE.U32 R4, R15, UR6, RZ ;  /* 0x000000060f047c25 */ /* 0x000fc8000f8e00ff */
[----:B------:R-:W-:-:S04]  /*1a930*/  IMAD.WIDE.U32 R4, P1, R3, UR7, R4 ;  /* 0x0000000703047c25 */ /* 0x000fc8000f820004 */
[----:B------:R-:W-:-:S04]  /*1a940*/  IMAD.WIDE.U32 R2, R3, UR6, RZ ;  /* 0x0000000603027c25 */ /* 0x000fc8000f8e00ff */
[----:B------:R-:W-:Y:S01]  /*1a950*/  IMAD.MOV.U32 R2, RZ, RZ, R5 ;  /* 0x000000ffff027224 */ /* 0x000fe200078e0005 */
[----:B------:R-:W-:Y:S01]  /*1a960*/  IADD3 RZ, P2, R3, R4, RZ ;  /* 0x0000000403ff7210 */ /* 0x000fe20007f5e0ff */
[----:B------:R-:W-:-:S04]  /*1a970*/  IMAD.X R3, RZ, RZ, RZ, P1 ;  /* 0x000000ffff037224 */ /* 0x000fc800008e06ff */
[----:B------:R-:W-:-:S08]  /*1a980*/  IMAD.WIDE.U32.X R2, R15, UR7, R2, P2 ;  /* 0x000000070f027c25 */ /* 0x000fd000090e0402 */
.L_x_555:
[----:B------:R-:W-:Y:S01]  /*1a990*/  ULDC UR5, c[0x0][0x648] ;  /* 0x0001920000057ab9 */ /* 0x000fe20000000800 */
[----:B------:R-:W-:Y:S01]  /*1a9a0*/  LOP3.LUT R12, R12, UR16, RZ, 0xc0, !PT ;  /* 0x000000100c0c7c12 */ /* 0x000fe2000f8ec0ff */
[----:B------:R-:W-:Y:S01]  /*1a9b0*/  UISETP.NE.AND UP0, UPT, UR45, URZ, UPT ;  /* 0x0000003f2d00728c */ /* 0x000fe2000bf05270 */
[----:B------:R-:W-:Y:S01]  /*1a9c0*/  SHF.R.U64 R3, R2, UR5, R3 ;  /* 0x0000000502037c19 */ /* 0x000fe20008001203 */
[----:B------:R-:W-:-:S04]  /*1a9d0*/  ULDC UR5, c[0x0][0x638] ;  /* 0x00018e0000057ab9 */ /* 0x000fc80000000800 */
[----:B------:R-:W-:Y:S01]  /*1a9e0*/  IMAD.MOV R2, RZ, RZ, -R3 ;  /* 0x000000ffff027224 */ /* 0x000fe200078e0a03 */
[----:B------:R-:W-:Y:S01]  /*1a9f0*/  PLOP3.LUT P1, PT, PT, PT, UP0, 0x40, 0x0 ;  /* 0x000000000000781c */ /* 0x000fe20003f2e808 */
[----:B------:R-:W-:Y:S01]  /*1aa00*/  IMAD R5, R3, UR17, R12 ;  /* 0x0000001103057c24 */ /* 0x000fe2000f8e020c */
[----:B------:R-:W-:Y:S01]  /*1aa10*/  PLOP3.LUT P2, PT, PT, PT, UP0, 0x40, 0x0 ;  /* 0x000000000000781c */ /* 0x000fe20003f4e808 */
[----:B------:R-:W-:Y:S01]  /*1aa20*/  IMAD R13, R2, UR5, R13 ;  /* 0x00000005020d7c24 */ /* 0x000fe2000f8e020d */
[----:B------:R-:W-:Y:S01]  /*1aa30*/  ULDC UR5, c[0x0][0x610] ;  /* 0x0001840000057ab9 */ /* 0x000fe20000000800 */
[----:B------:R-:W-:Y:S01]  /*1aa40*/  LOP3.LUT R2, R11, UR4, RZ, 0xc0, !PT ;  /* 0x000000040b027c12 */ /* 0x000fe2000f8ec0ff */
[----:B------:R-:W-:Y:S01]  /*1aa50*/  IMAD R8, R5, UR5, R8 ;  /* 0x0000000505087c24 */ /* 0x000fe2000f8e0208 */
[----:B------:R-:W-:Y:S01]  /*1aa60*/  ULDC UR5, c[0x0][0x600] ;  /* 0x0001800000057ab9 */ /* 0x000fe20000000800 */
[----:B------:R-:W-:Y:S02]  /*1aa70*/  IMAD.MOV.U32 R3, RZ, RZ, 0x1 ;  /* 0x00000001ff037424 */ /* 0x000fe400078e00ff */
[----:B------:R-:W-:-:S05]  /*1aa80*/  IMAD R13, R13, UR5, R2 ;  /* 0x000000050d0d7c24 */ /* 0x000fca000f8e0202 */
[----:B------:R-:W-:Y:S02]  /*1aa90*/  SEL R2, R13, R8, P1 ;  /* 0x000000080d027207 */ /* 0x000fe40000800000 */
[----:B------:R-:W-:-:S07]  /*1aaa0*/  SEL R5, R8, R13, P2 ;  /* 0x0000000d08057207 */ /* 0x000fce0001000000 */
.L_x_553:
[----:B------:R-:W-:Y:S05]  /*1aab0*/  BSYNC B1 ;  /* 0x0000000000017941 */ /* 0x000fea0003800000 */
.L_x_552:
[----:B------:R-:W-:-:S13]  /*1aac0*/  LOP3.LUT P1, RZ, R3, 0xff, RZ, 0xc0, !PT ;  /* 0x000000ff03ff7812 */ /* 0x000fda000782c0ff */
[----:B------:R-:W-:Y:S05]  /*1aad0*/  @P1 BRA `(.L_x_556) ;  /* 0xfffffff400301947 */ /* 0x000fea000383ffff */
[----:B------:R-:W-:Y:S05]  /*1aae0*/  BSYNC B0 ;  /* 0x0000000000007941 */ /* 0x000fea0003800000 */
.L_x_544:
[----:B------:R-:W-:-:S03]  /*1aaf0*/  UMOV UR5, 0xffffffff ;  /* 0xffffffff00057882 */ /* 0x000fc60000000000 */
[----:B------:R-:W-:Y:S05]  /*1ab00*/  BRA.DIV UR5, `(.L_x_557) ;  /* 0x00000006051c7947 */ /* 0x000fea000b800000 */
[----:B------:R-:W-:-:S13]  /*1ab10*/  ELECT P6, URZ, PT ;  /* 0x00000000003f782f */ /* 0x000fda00038c0000 */
.L_x_571:
[----:B------:R-:W-:Y:S04]  /*1ab20*/  BSSY B0, `(.L_x_558) ;  /* 0x000002c000007945 */ /* 0x000fe80003800000 */
[----:B------:R-:W-:Y:S05]  /*1ab30*/  @!P6 BRA `(.L_x_559) ;  /* 0x0000000000a8e947 */ /* 0x000fea0003800000 */
[----:B------:R-:W-:-:S04]  /*1ab40*/  ULOP3.LUT UR5, UR40, 0x2, URZ, 0xfc, !UPT ;  /* 0x0000000228057892 */ /* 0x000fc8000f8efc3f */
[----:B------:R-:W-:-:S06]  /*1ab50*/  UISETP.NE.AND UP0, UPT, UR5, 0x3, UPT ;  /* 0x000000030500788c */ /* 0x000fcc000bf05270 */
[----:B------:R-:W-:-:S13]  /*1ab60*/  PLOP3.LUT P0, PT, PT, PT, UP0, 0x80, 0x0 ;  /* 0x000000000000781c */ /* 0x000fda0003f0f008 */
[----:B------:R-:W-:Y:S05]  /*1ab70*/  @!P0 BRA `(.L_x_560) ;  /* 0x0000000000048947 */ /* 0x000fea0003800000 */
[----:B------:R-:W-:Y:S01]  /*1ab80*/  BPT.TRAP 0x1 ;  /* 0x000000040000795c */ /* 0x000fe20000300000 */
.L_x_560:
[----:B------:R-:W0:Y:S01]  /*1ab90*/  S2R R3, SR_CgaCtaId ;  /* 0x0000000000037919 */ /* 0x000e220000008800 */
[----:B------:R-:W-:-:S04]  /*1aba0*/  MOV R0, 0x400 ;  /* 0x0000040000007802 */ /* 0x000fc80000000f00 */
[----:B0-----:R-:W-:Y:S02]  /*1abb0*/  LEA R3, R3, R0, 0x18 ;  /* 0x0000000003037211 */ /* 0x001fe400078ec0ff */
[----:B------:R-:W-:Y:S02]  /*1abc0*/  SHF.L.U32 R0, R7, 0x1f, RZ ;  /* 0x0000001f07007819 */ /* 0x000fe400000006ff */
[----:B------:R-:W-:-:S05]  /*1abd0*/  IADD3 R3, R3, 0x20, RZ ;  /* 0x0000002003037810 */ /* 0x000fca0007ffe0ff */
[----:B------:R-:W-:-:S04]  /*1abe0*/  IMAD R5, R6, 0x8, R3 ;  /* 0x0000000806057824 */ /* 0x000fc800078e0203 */
[----:B------:R-:W0:Y:S02]  /*1abf0*/  SYNCS.PHASECHK.TRANS64.TRYWAIT P0, [R5+URZ], R0 ;  /* 0x00000000050075a7 */ /* 0x000e24000800017f */
[----:B0-----:R-:W-:Y:S05]  /*1ac00*/  @!P0 BRA `(.L_x_561) ;  /* 0x0000000000fc8947 */ /* 0x001fea0003800000 */
.L_x_572:
[----:B------:R-:W-:-:S05]  /*1ac10*/  VIADD R6, R6, 0x1 ;  /* 0x0000000106067836 */ /* 0x000fca0000000000 */
[----:B------:R-:W-:-:S04]  /*1ac20*/  ISETP.NE.AND P0, PT, R6, 0x4, PT ;  /* 0x000000040600780c */ /* 0x000fc80003f05270 */
[----:B0-----:R-:W-:Y:S02]  /*1ac30*/  SEL R0, RZ, 0x1, P0 ;  /* 0x00000001ff007807 */ /* 0x001fe40000000000 */
[----:B------:R-:W-:Y:S02]  /*1ac40*/  SEL R6, R6, RZ, P0 ;  /* 0x000000ff06067207 */ /* 0x000fe40000000000 */
[----:B------:R-:W-:-:S03]  /*1ac50*/  LOP3.LUT R7, R7, R0, RZ, 0x3c, !PT ;  /* 0x0000000007077212 */ /* 0x000fc600078e3cff */
[----:B------:R-:W-:Y:S01]  /*1ac60*/  IMAD R5, R6, 0x8, R3 ;  /* 0x0000000806057824 */ /* 0x000fe200078e0203 */
[----:B------:R-:W-:-:S04]  /*1ac70*/  SHF.L.U32 R0, R7, 0x1f, RZ ;  /* 0x0000001f07007819 */ /* 0x000fc800000006ff */
[----:B------:R-:W0:Y:S02]  /*1ac80*/  SYNCS.PHASECHK.TRANS64.TRYWAIT P0, [R5+URZ], R0 ;  /* 0x00000000050075a7 */ /* 0x000e24000800017f */
[----:B0-----:R-:W-:Y:S05]  /*1ac90*/  @!P0 BRA `(.L_x_562) ;  /* 0x0000000000ec8947 */ /* 0x001fea0003800000 */
.L_x_573:
[----:B0-----:R-:W-:-:S05]  /*1aca0*/  VIADD R0, R6, 0x1 ;  /* 0x0000000106007836 */ /* 0x001fca0000000000 */
[----:B------:R-:W-:-:S04]  /*1acb0*/  ISETP.NE.AND P0, PT, R0, 0x4, PT ;  /* 0x000000040000780c */ /* 0x000fc80003f05270 */
[----:B------:R-:W-:Y:S02]  /*1acc0*/  SEL R2, RZ, 0x1, P0 ;  /* 0x00000001ff027807 */ /* 0x000fe40000000000 */
[----:B------:R-:W-:Y:S02]  /*1acd0*/  SEL R4, R0, RZ, P0 ;  /* 0x000000ff00047207 */ /* 0x000fe40000000000 */
[----:B------:R-:W-:-:S03]  /*1ace0*/  LOP3.LUT R7, R7, R2, RZ, 0x3c, !PT ;  /* 0x0000000207077212 */ /* 0x000fc600078e3cff */
[----:B------:R-:W-:Y:S01]  /*1acf0*/  IMAD R5, R4, 0x8, R3 ;  /* 0x0000000804057824 */ /* 0x000fe200078e0203 */
[----:B------:R-:W-:-:S04]  /*1ad00*/  SHF.L.U32 R0, R7, 0x1f, RZ ;  /* 0x0000001f07007819 */ /* 0x000fc800000006ff */
[----:B------:R-:W0:Y:S02]  /*1ad10*/  SYNCS.PHASECHK.TRANS64.TRYWAIT P0, [R5+URZ], R0 ;  /* 0x00000000050075a7 */ /* 0x000e24000800017f */
[----:B0-----:R-:W-:Y:S05]  /*1ad20*/  @!P0 BRA `(.L_x_563) ;  /* 0x0000000000dc8947 */ /* 0x001fea0003800000 */
.L_x_574:
[----:B0-----:R-:W-:-:S05]  /*1ad30*/  VIADD R0, R4, 0x1 ;  /* 0x0000000104007836 */ /* 0x001fca0000000000 */
[----:B------:R-:W-:-:S04]  /*1ad40*/  ISETP.NE.AND P0, PT, R0, 0x4, PT ;  /* 0x000000040000780c */ /* 0x000fc80003f05270 */
[----:B------:R-:W-:Y:S02]  /*1ad50*/  SEL R2, RZ, 0x1, P0 ;  /* 0x00000001ff027807 */ /* 0x000fe40000000000 */
[----:B------:R-:W-:Y:S02]  /*1ad60*/  SEL R0, R0, RZ, P0 ;  /* 0x000000ff00007207 */ /* 0x000fe40000000000 */
[----:B------:R-:W-:-:S03]  /*1ad70*/  LOP3.LUT R2, R7, R2, RZ, 0x3c, !PT ;  /* 0x0000000207027212 */ /* 0x000fc600078e3cff */
[----:B------:R-:W-:Y:S01]  /*1ad80*/  IMAD R3, R0, 0x8, R3 ;  /* 0x0000000800037824 */ /* 0x000fe200078e0203 */
[----:B------:R-:W-:-:S07]  /*1ad90*/  SHF.L.U32 R0, R2, 0x1f, RZ ;  /* 0x0000001f02007819 */ /* 0x000fce00000006ff */
.L_x_564:
[----:B0-----:R0:W1:Y:S02]  /*1ada0*/  SYNCS.PHASECHK.TRANS64.TRYWAIT P0, [R3+URZ], R0 ;  /* 0x00000000030075a7 */ /* 0x001064000800017f */
[----:B-1----:R-:W-:Y:S05]  /*1adb0*/  @!P0 NANOSLEEP.SYNCS 0x989680 ;  /* 0x009896800000895d */ /* 0x002fea0003900000 */
[----:B------:R-:W1:Y:S02]  /*1adc0*/  @!P0 SYNCS.PHASECHK.TRANS64 P0, [R3+URZ], R0 ;  /* 0x00000000030085a7 */ /* 0x000e64000800007f */
[----:B-1----:R-:W-:Y:S05]  /*1add0*/  @!P0 BRA `(.L_x_564) ;  /* 0xfffffffc00f08947 */ /* 0x002fea000383ffff */
.L_x_559:
[----:B------:R-:W-:Y:S05]  /*1ade0*/  BSYNC B0 ;  /* 0x0000000000007941 */ /* 0x000fea0003800000 */
.L_x_558:
[----:B------:R-:W-:Y:S05]  /*1adf0*/  EXIT ;  /* 0x000000000000794d */ /* 0x000fea0003800000 */
.L_x_17:
[----:B-1----:R1:W4:Y:S02]  /*1ae00*/  SYNCS.PHASECHK.TRANS64.TRYWAIT P1, [R3+URZ], R0 ;  /* 0x00000000030075a7 */ /* 0x002324000802017f */
[----:B----4-:R-:W-:Y:S05]  /*1ae10*/  @!P1 NANOSLEEP.SYNCS 0x989680 ;  /* 0x009896800000995d */ /* 0x010fea0003900000 */
[----:B------:R-:W4:Y:S02]  /*1ae20*/  @!P1 SYNCS.PHASECHK.TRANS64 P1, [R3+URZ], R0 ;  /* 0x00000000030095a7 */ /* 0x000f24000802007f */
[----:B----4-:R-:W-:Y:S05]  /*1ae30*/  @!P1 BRA `(.L_x_17) ;  /* 0xfffffffc00f09947 */ /* 0x010fea000383ffff */
[----:B------:R-:W-:Y:S05]  /*1ae40*/  BRA `(.L_x_16) ;  /* 0xfffffe6400707947 */ /* 0x000fea000383ffff */
.L_x_22:
[----:B-1----:R-:W-:-:S04]  /*1ae50*/  IMAD.U32 R5, RZ, RZ, UR8 ;  /* 0x00000008ff057e24 */ /* 0x002fc8000f8e00ff */
[----:B------:R1:W2:Y:S03]  /*1ae60*/  SYNCS.PHASECHK.TRANS64.TRYWAIT P1, [R5+URZ], R4 ;  /* 0x00000004050075a7 */ /* 0x0002a6000802017f */
[----:B--2---:R-:W-:Y:S05]  /*1ae70*/  @!P1 NANOSLEEP.SYNCS 0x989680 ;  /* 0x009896800000995d */ /* 0x004fea0003900000 */
[----:B------:R-:W2:Y:S02]  /*1ae80*/  @!P1 SYNCS.PHASECHK.TRANS64 P1, [R5+URZ], R4 ;  /* 0x00000004050095a7 */ /* 0x000ea4000802007f */
[----:B--2---:R-:W-:Y:S05]  /*1ae90*/  @!P1 BRA `(.L_x_22) ;  /* 0xfffffffc00ec9947 */ /* 0x004fea000383ffff */
[----:B------:R-:W-:Y:S05]  /*1aea0*/  BRA `(.L_x_21) ;  /* 0xfffffe9800ec7947 */ /* 0x000fea000383ffff */
.L_x_545:
[----:B------:R-:W-:Y:S01]  /*1aeb0*/  BSSY B1, `(.L_x_565) ;  /* 0x0000006000017945 */ /* 0x000fe20003800000 */
[----:B------:R-:W-:-:S07]  /*1aec0*/  IMAD.MOV.U32 R15, RZ, RZ, -0x1 ;  /* 0xffffffffff0f7424 */ /* 0x000fce00078e00ff */
[----:B------:R-:W-:Y:S05]  /*1aed0*/  WARPSYNC.COLLECTIVE R15, `(.L_x_566) ;  /* 0x000000000f0c7348 */ /* 0x000fea0003c00000 */
[----:B------:R-:W-:Y:S02]  /*1aee0*/  ELECT P6, UR62, PT ;  /* 0x00000000003e782f */ /* 0x000fe400038c0000 */
[----:B------:R-:W-:Y:S01]  /*1aef0*/  MOV R14, UR62 ;  /* 0x0000003e000e7c02 */ /* 0x000fe20008000f00 */
[----:B------:R-:W-:Y:S10]  /*1af00*/  ENDCOLLECTIVE ;  /* 0x000000000000791b */ /* 0x000ff40003800000 */
.L_x_566:
[----:B------:R-:W-:Y:S05]  /*1af10*/  BSYNC B1 ;  /* 0x0000000000017941 */ /* 0x000fea0003800000 */
.L_x_565:
[----:B------:R-:W-:Y:S05]  /*1af20*/  BRA `(.L_x_567) ;  /* 0xfffffff000287947 */ /* 0x000fea000383ffff */
.L_x_548:
[----:B-1----:R1:W2:Y:S02]  /*1af30*/  SYNCS.PHASECHK.TRANS64.TRYWAIT P1, [R14+URZ+0x20], R11 ;  /* 0x0000200b0e0075a7 */ /* 0x0022a4000802017f */
[----:B--2---:R-:W-:Y:S05]  /*1af40*/  @!P1 NANOSLEEP.SYNCS 0x989680 ;  /* 0x009896800000995d */ /* 0x004fea0003900000 */
[----:B------:R-:W2:Y:S02]  /*1af50*/  @!P1 SYNCS.PHASECHK.TRANS64 P1, [R14+URZ+0x20], R11 ;  /* 0x0000200b0e0095a7 */ /* 0x000ea4000802007f */
[----:B--2---:R-:W-:Y:S05]  /*1af60*/  @!P1 BRA `(.L_x_548) ;  /* 0xfffffffc00f09947 */ /* 0x004fea000383ffff */
[----:B------:R-:W-:Y:S05]  /*1af70*/  BRA `(.L_x_568) ;  /* 0xfffffff0005c7947 */ /* 0x000fea000383ffff */
.L_x_557:
[----:B------:R-:W-:Y:S01]  /*1af80*/  BSSY B0, `(.L_x_569) ;  /* 0x0000006000007945 */ /* 0x000fe20003800000 */
[----:B------:R-:W-:-:S07]  /*1af90*/  IMAD.MOV.U32 R15, RZ, RZ, -0x1 ;  /* 0xffffffffff0f7424 */ /* 0x000fce00078e00ff */
[----:B------:R-:W-:Y:S05]  /*1afa0*/  WARPSYNC.COLLECTIVE R15, `(.L_x_570) ;  /* 0x000000000f0c7348 */ /* 0x000fea0003c00000 */
[----:B------:R-:W-:Y:S02]  /*1afb0*/  ELECT P6, UR62, PT ;  /* 0x00000000003e782f */ /* 0x000fe400038c0000 */
[----:B------:R-:W-:Y:S01]  /*1afc0*/  MOV R14, UR62 ;  /* 0x0000003e000e7c02 */ /* 0x000fe20008000f00 */
[----:B------:R-:W-:Y:S10]  /*1afd0*/  ENDCOLLECTIVE ;  /* 0x000000000000791b */ /* 0x000ff40003800000 */
.L_x_570:
[----:B------:R-:W-:Y:S05]  /*1afe0*/  BSYNC B0 ;  /* 0x0000000000007941 */ /* 0x000fea0003800000 */
.L_x_569:
[----:B------:R-:W-:Y:S05]  /*1aff0*/  BRA `(.L_x_571) ;  /* 0xfffffff800c87947 */ /* 0x000fea000383ffff */
.L_x_561:
[----:B0-----:R0:W1:Y:S02]  /*1b000*/  SYNCS.PHASECHK.TRANS64.TRYWAIT P0, [R5+URZ], R0 ;  /* 0x00000000050075a7 */ /* 0x001064000800017f */
[----:B-1----:R-:W-:Y:S05]  /*1b010*/  @!P0 NANOSLEEP.SYNCS 0x989680 ;  /* 0x009896800000895d */ /* 0x002fea0003900000 */
[----:B------:R-:W1:Y:S02]  /*1b020*/  @!P0 SYNCS.PHASECHK.TRANS64 P0, [R5+URZ], R0 ;  /* 0x00000000050085a7 */ /* 0x000e64000800007f */
[----:B-1----:R-:W-:Y:S05]  /*1b030*/  @!P0 BRA `(.L_x_561) ;  /* 0xfffffffc00f08947 */ /* 0x002fea000383ffff */
[----:B------:R-:W-:Y:S05]  /*1b040*/  BRA `(.L_x_572) ;  /* 0xfffffff800f07947 */ /* 0x000fea000383ffff */
.L_x_562:
[----:B0-----:R0:W1:Y:S02]  /*1b050*/  SYNCS.PHASECHK.TRANS64.TRYWAIT P0, [R5+URZ], R0 ;  /* 0x00000000050075a7 */ /* 0x001064000800017f */
[----:B-1----:R-:W-:Y:S05]  /*1b060*/  @!P0 NANOSLEEP.SYNCS 0x989680 ;  /* 0x009896800000895d */ /* 0x002fea0003900000 */
[----:B------:R-:W1:Y:S02]  /*1b070*/  @!P0 SYNCS.PHASECHK.TRANS64 P0, [R5+URZ], R0 ;  /* 0x00000000050085a7 */ /* 0x000e64000800007f */
[----:B-1----:R-:W-:Y:S05]  /*1b080*/  @!P0 BRA `(.L_x_562) ;  /* 0xfffffffc00f08947 */ /* 0x002fea000383ffff */
[----:B------:R-:W-:Y:S05]  /*1b090*/  BRA `(.L_x_573) ;  /* 0xfffffffc00007947 */ /* 0x000fea000383ffff */
.L_x_563:
[----:B0-----:R0:W1:Y:S02]  /*1b0a0*/  SYNCS.PHASECHK.TRANS64.TRYWAIT P0, [R5+URZ], R0 ;  /* 0x00000000050075a7 */ /* 0x001064000800017f */
[----:B-1----:R-:W-:Y:S05]  /*1b0b0*/  @!P0 NANOSLEEP.SYNCS 0x989680 ;  /* 0x009896800000895d */ /* 0x002fea0003900000 */
[----:B------:R-:W1:Y:S02]  /*1b0c0*/  @!P0 SYNCS.PHASECHK.TRANS64 P0, [R5+URZ], R0 ;  /* 0x00000000050085a7 */ /* 0x000e64000800007f */
[----:B-1----:R-:W-:Y:S05]  /*1b0d0*/  @!P0 BRA `(.L_x_563) ;  /* 0xfffffffc00f08947 */ /* 0x002fea000383ffff */
[----:B------:R-:W-:Y:S05]  /*1b0e0*/  BRA `(.L_x_574) ;  /* 0xfffffffc00107947 */ /* 0x000fea000383ffff */
.L_x_575:
[----:B------:R-:W-:-:S00]  /*1b0f0*/  BRA `(.L_x_575) ;  /* 0xfffffffc00fc7947 */ /* 0x000fc0000383ffff */
[----:B------:R-:W-:-:S00]  /*1b100*/  NOP ;  /* 0x0000000000007918 */ /* 0x000fc00000000000 */
[----:B------:R-:W-:-:S00]  /*1b110*/  NOP ;  /* 0x0000000000007918 */ /* 0x000fc00000000000 */
[----:B------:R-:W-:-:S00]  /*1b120*/  NOP ;  /* 0x0000000000007918 */ /* 0x000fc00000000000 */
[----:B------:R-:W-:-:S00]  /*1b130*/  NOP ;  /* 0x0000000000007918 */ /* 0x000fc00000000000 */
[----:B------:R-:W-:-:S00]  /*1b140*/  NOP ;  /* 0x0000000000007918 */ /* 0x000fc00000000000 */
[----:B------:R-:W-:-:S00]  /*1b150*/  NOP ;  /* 0x0000000000007918 */ /* 0x000fc00000000000 */
[----:B------:R-:W-:-:S00]  /*1b160*/  NOP ;  /* 0x0000000000007918 */ /* 0x000fc00000000000 */
[----:B------:R-:W-:-:S00]  /*1b170*/  NOP ;  /* 0x0000000000007918 */ /* 0x000fc00000000000 */
.L_x_576:


//--------------------- .nv.global.init           --------------------------
	.section	.nv.global.init,"aw",@progbits
.nv.global.init:
	.type		$str$22,@object
	.size		$str$22,($str$23 - $str$22)
$str$22:
        /*0000*/ 	.byte	0x6b, 0x5f, 0x74, 0x69, 0x6c, 0x65, 0x5f, 0x63, 0x6f, 0x75, 0x6e, 0x74, 0x20, 0x3e, 0x3d, 0x20
        /*0010*/ 	.byte	0x31, 0x00
	.type		$str$23,@object
	.size		$str$23,(__unnamed_1 - $str$23)
$str$23:
        /*0012*/ 	.byte	0x2f, 0x74, 0x6d, 0x70, 0x2f, 0x63, 0x75, 0x74, 0x6c, 0x61, 0x73, 0x73, 0x5f, 0x73, 0x77, 0x65
        /*0022*/ 	.byte	0x65, 0x70, 0x5f, 0x73, 0x72, 0x63, 0x2f, 0x69, 0x6e, 0x63, 0x6c, 0x75, 0x64, 0x65, 0x2f, 0x63
        /*0032*/ 	.byte	0x75, 0x74, 0x6c, 0x61, 0x73, 0x73, 0x2f, 0x67, 0x65, 0x6d, 0x6d, 0x2f, 0x63, 0x6f, 0x6c, 0x6c
        /*0042*/ 	.byte	0x65, 0x63, 0x74, 0x69, 0x76, 0x65, 0x2f, 0x73, 0x6d, 0x39, 0x30, 0x5f, 0x6d, 0x6d, 0x61, 0x5f
        /*0052*/ 	.byte	0x74, 0x6d, 0x61, 0x5f, 0x67, 0x6d, 0x6d, 0x61, 0x5f, 0x73, 0x73, 0x5f, 0x77, 0x61, 0x72, 0x70
        /*0062*/ 	.byte	0x73, 0x70, 0x65, 0x63, 0x69, 0x61, 0x6c, 0x69, 0x7a, 0x65, 0x64, 0x2e, 0x68, 0x70, 0x70, 0x00
	.type		__unnamed_1,@object
	.size		__unnamed_1,(.L_0 - __unnamed_1)
__unnamed_1:
        /* <DEDUP_REMOVED lines=178> */
        /*0b92*/ 	.byte	0x5d, 0x00
.L_0:


//--------------------- .nv.shared._ZN7cutlass13device_kernelINS_4gemm6kernel13GemmUniversalIN4cute5tupleIJiiiiEEENS1_10collective13CollectiveMmaINS1_34MainloopSm90TmaGmmaWarpSpecializedILi4ENS5_IJNS4_1CILi1EEESB_SB_EEENS1_35KernelTmaWarpSpecializedCooperativeEEENS5_IJNSA_ILi256EEESF_NSA_ILi32EEEEEENS_10tfloat32_tENS5_IJlSB_lEEESI_SJ_NS4_8TiledMMAINS4_8MMA_AtomIJNS4_4SM904GMMA30MMA_64x256x8_F32TF32TF32_SS_TNILNSN_7ScaleInE1ELSP_1EEEEEENS4_6LayoutINS5_IJNSA_ILi2EEESB_SB_EEENS5_IJSB_NSA_ILi0EEESV_EEEEENS5_IJNS4_10UnderscoreESY_SY_EEEEENS4_13SM90_TMA_LOADENS4_14ComposedLayoutINS4_7SwizzleILi3ELi4ELi3EEENS4_18smem_ptr_flag_bitsILi32EEENSS_INS5_IJNSA_ILi8EEESG_EEENS5_IJSG_SB_EEEEEEEvNS4_8identityES11_S1B_vS1C_EENS_8epilogue10collective6detail29Sm90TmaWarpSpecializedAdapterINS1F_15DefaultEpilogueISI_SJ_SJ_NS1E_6thread17LinearCombinationISI_Li1EffLNS1J_9ScaleType4KindE0ELNS_15FloatRoundStyleE2ESI_EENS1_15EpilogueDefaultEEEEEvvEEEEvNT_6ParamsE --------------------------
	.section	.nv.shared._ZN7cutlass13device_kernelINS_4gemm6kernel13GemmUniversalIN4cute5tupleIJiiiiEEENS1_10collective13CollectiveMmaINS1_34MainloopSm90TmaGmmaWarpSpecializedILi4ENS5_IJNS4_1CILi1EEESB_SB_EEENS1_35KernelTmaWarpSpecializedCooperativeEEENS5_IJNSA_ILi256EEESF_NSA_ILi32EEEEEENS_10tfloat32_tENS5_IJlSB_lEEESI_SJ_NS4_8TiledMMAINS4_8MMA_AtomIJNS4_4SM904GMMA30MMA_64x256x8_F32TF32TF32_SS_TNILNSN_7ScaleInE1ELSP_1EEEEEENS4_6LayoutINS5_IJNSA_ILi2EEESB_SB_EEENS5_IJSB_NSA_ILi0EEESV_EEEEENS5_IJNS4_10UnderscoreESY_SY_EEEEENS4_13SM90_TMA_LOADENS4_14ComposedLayoutINS4_7SwizzleILi3ELi4ELi3EEENS4_18smem_ptr_flag_bitsILi32EEENSS_INS5_IJNSA_ILi8EEESG_EEENS5_IJSG_SB_EEEEEEEvNS4_8identityES11_S1B_vS1C_EENS_8epilogue10collective6detail29Sm90TmaWarpSpecializedAdapterINS1F_15DefaultEpilogueISI_SJ_SJ_NS1E_6thread17LinearCombinationISI_Li1EffLNS1J_9ScaleType4KindE0ELNS_15FloatRoundStyleE2ESI_EENS1_15EpilogueDefaultEEEEEvvEEEEvNT_6ParamsE,"aw",@nobits
	.sectionflags	@""
	.align	16
	.zero		1024


//--------------------- .nv.shared.reserved.0     --------------------------
	.section	.nv.shared.reserved.0,"aw",@nobits
	.weak		__nv_reservedSMEM_offset_0_alias
	.size		__nv_reservedSMEM_offset_0_alias, 0, 0
	.other		__nv_reservedSMEM_offset_0_alias,@"STO_CUDA_RESERVED_SHARED STV_DEFAULT"
__nv_reservedSMEM_offset_0_alias:
	.zero		0


//--------------------- .nv.global                --------------------------
	.section	.nv.global,"aw",@nobits
.nv.global:
	.type		_ZN39_INTERNAL_0d0e86cd_4_k_cu_09c53790_62234cute1_E,@object
	.size		_ZN39_INTERNAL_0d0e86cd_4_k_cu_09c53790_62234cute1_E,(_ZN39_INTERNAL_0d0e86cd_4_k_cu_09c53790_62234cuda3std3__45__cpo6cbeginE - _ZN39_INTERNAL_0d0e86cd_4_k_cu_09c53790_62234cute1_E)
_ZN39_INTERNAL_0d0e86cd_4_k_cu_09c53790_62234cute1_E:
	.zero		1
	.type		_ZN39_INTERNAL_0d0e86cd_4_k_cu_09c53790_62234cuda3std3__45__cpo6cbeginE,@object
	.size		_ZN39_INTERNAL_0d0e86cd_4_k_cu_09c53790_62234cuda3std3__45__cpo6cbeginE,(_ZN39_INTERNAL_0d0e86cd_4_k_cu_09c53790_62234cuda3std3__48in_placeE - _ZN39_INTERNAL_0d0e86cd_4_k_cu_09c53790_62234cuda3std3__45__cpo6cbeginE)
_ZN39_INTERNAL_0d0e86cd_4_k_cu_09c53790_62234cuda3std3__45__cpo6cbeginE:
	.zero		1
	.type		_ZN39_INTERNAL_0d0e86cd_4_k_cu_09c53790_62234cuda3std3__48in_placeE,@object
	.size		_ZN39_INTERNAL_0d0e86cd_4_k_cu_09c53790_62234cuda3std3__48in_placeE,(_ZN39_INTERNAL_0d0e86cd_4_k_cu_09c53790_62234cuda3std6ranges3__45__cpo9iter_moveE - _ZN39_INTERNAL_0d0e86cd_4_k_cu_09c53790_62234cuda3std3__48in_placeE)
_ZN39_INTERNAL_0d0e86cd_4_k_cu_09c53790_62234cuda3std3__48in_placeE:
	.zero		1
	.type		_ZN39_INTERNAL_0d0e86cd_4_k_cu_09c53790_62234cuda3std6ranges3__45__cpo9iter_moveE,@object
	.size		_ZN39_INTERNAL_0d0e86cd_4_k_cu_09c53790_62234cuda3std6ranges3__45__cpo9iter_moveE,(_ZN39_INTERNAL_0d0e86cd_4_k_cu_09c53790_62234cuda3std3__45__cpo5beginE - _ZN39_INTERNAL_0d0e86cd_4_k_cu_09c53790_62234cuda3std6ranges3__45__cpo9iter_moveE)
_ZN39_INTERNAL_0d0e86cd_4_k_cu_09c53790_62234cuda3std6ranges3__45__cpo9iter_moveE:
	.zero		1
	.type		_ZN39_INTERNAL_0d0e86cd_4_k_cu_09c53790_62234cuda3std3__45__cpo5beginE,@object
	.size		_ZN39_INTERNAL_0d0e86cd_4_k_cu_09c53790_62234cuda3std3__45__cpo5beginE,(_ZN39_INTERNAL_0d0e86cd_4_k_cu_09c53790_62234cuda3std3__441_GLOBAL__N__0d0e86cd_4_k_cu_09c53790_62236ignoreE - _ZN39_INTERNAL_0d0e86cd_4_k_cu_09c53790_62234cuda3std3__45__cpo5beginE)
_ZN39_INTERNAL_0d0e86cd_4_k_cu_09c53790_62234cuda3std3__45__cpo5beginE:
	.zero		1
	.type		_ZN39_INTERNAL_0d0e86cd_4_k_cu_09c53790_62234cuda3std3__441_GLOBAL__N__0d0e86cd_4_k_cu_09c53790_62236ignoreE,@object
	.size		_ZN39_INTERNAL_0d0e86cd_4_k_cu_09c53790_62234cuda3std3__441_GLOBAL__N__0d0e86cd_4_k_cu_09c53790_62236ignoreE,(_ZN39_INTERNAL_0d0e86cd_4_k_cu_09c53790_62234cute7productE - _ZN39_INTERNAL_0d0e86cd_4_k_cu_09c53790_62234cuda3std3__441_GLOBAL__N__0d0e86cd_4_k_cu_09c53790_62236ignoreE)
_ZN39_INTERNAL_0d0e86cd_4_k_cu_09c53790_62234cuda3std3__441_GLOBAL__N__0d0e86cd_4_k_cu_09c53790_62236ignoreE:
	.zero		1
	.type		_ZN39_INTERNAL_0d0e86cd_4_k_cu_09c53790_62234cute7productE,@object
	.size		_ZN39_INTERNAL_0d0e86cd_4_k_cu_09c53790_62234cute7productE,(_ZN39_INTERNAL_0d0e86cd_4_k_cu_09c53790_62234cuda3std3__45__cpo3endE - _ZN39_INTERNAL_0d0e86cd_4_k_cu_09c53790_62234cute7productE)
_ZN39_INTERNAL_0d0e86cd_4_k_cu_09c53790_62234cute7productE:
	.zero		1
	.type		_ZN39_INTERNAL_0d0e86cd_4_k_cu_09c53790_62234cuda3std3__45__cpo3endE,@object
	.size		_ZN39_INTERNAL_0d0e86cd_4_k_cu_09c53790_62234cuda3std3__45__cpo3endE,(_ZN39_INTERNAL_0d0e86cd_4_k_cu_09c53790_62234cuda3std3__419piecewise_constructE - _ZN39_INTERNAL_0d0e86cd_4_k_cu_09c53790_62234cuda3std3__45__cpo3endE)
_ZN39_INTERNAL_0d0e86cd_4_k_cu_09c53790_62234cuda3std3__45__cpo3endE:
	.zero		1
	.type		_ZN39_INTERNAL_0d0e86cd_4_k_cu_09c53790_62234cuda3std3__419piecewise_constructE,@object
	.size		_ZN39_INTERNAL_0d0e86cd_4_k_cu_09c53790_62234cuda3std3__419piecewise_constructE,(_ZN39_INTERNAL_0d0e86cd_4_k_cu_09c53790_62234cuda3std3__45__cpo4cendE - _ZN39_INTERNAL_0d0e86cd_4_k_cu_09c53790_62234cuda3std3__419piecewise_constructE)
_ZN39_INTERNAL_0d0e86cd_4_k_cu_09c53790_62234cuda3std3__419piecewise_constructE:
	.zero		1
	.type		_ZN39_INTERNAL_0d0e86cd_4_k_cu_09c53790_62234cuda3std3__45__cpo4cendE,@object
	.size		_ZN39_INTERNAL_0d0e86cd_4_k_cu_09c53790_62234cuda3std3__45__cpo4cendE,(_ZN39_INTERNAL_0d0e86cd_4_k_cu_09c53790_62234cuda3std6ranges3__45__cpo4swapE - _ZN39_INTERNAL_0d0e86cd_4_k_cu_09c53790_62234cuda3std3__45__cpo4cendE)
_ZN39_INTERNAL_0d0e86cd_4_k_cu_09c53790_62234cuda3std3__45__cpo4cendE:
	.zero		1
	.type		_ZN39_INTERNAL_0d0e86cd_4_k_cu_09c53790_62234cuda3std6ranges3__45__cpo4swapE,@object
	.size		_ZN39_INTERNAL_0d0e86cd_4_k_cu_09c53790_62234cuda3std6ranges3__45__cpo4swapE,(.L_8 - _ZN39_INTERNAL_0d0e86cd_4_k_cu_09c53790_62234cuda3std6ranges3__45__cpo4swapE)
_ZN39_INTERNAL_0d0e86cd_4_k_cu_09c53790_62234cuda3std6ranges3__45__cpo4swapE:
	.zero		1
.L_8:


//--------------------- .nv.constant0._ZN7cutlass13device_kernelINS_4gemm6kernel13GemmUniversalIN4cute5tupleIJiiiiEEENS1_10collective13CollectiveMmaINS1_34MainloopSm90TmaGmmaWarpSpecializedILi4ENS5_IJNS4_1CILi1EEESB_SB_EEENS1_35KernelTmaWarpSpecializedCooperativeEEENS5_IJNSA_ILi256EEESF_NSA_ILi32EEEEEENS_10tfloat32_tENS5_IJlSB_lEEESI_SJ_NS4_8TiledMMAINS4_8MMA_AtomIJNS4_4SM904GMMA30MMA_64x256x8_F32TF32TF32_SS_TNILNSN_7ScaleInE1ELSP_1EEEEEENS4_6LayoutINS5_IJNSA_ILi2EEESB_SB_EEENS5_IJSB_NSA_ILi0EEESV_EEEEENS5_IJNS4_10UnderscoreESY_SY_EEEEENS4_13SM90_TMA_LOADENS4_14ComposedLayoutINS4_7SwizzleILi3ELi4ELi3EEENS4_18smem_ptr_flag_bitsILi32EEENSS_INS5_IJNSA_ILi8EEESG_EEENS5_IJSG_SB_EEEEEEEvNS4_8identityES11_S1B_vS1C_EENS_8epilogue10collective6detail29Sm90TmaWarpSpecializedAdapterINS1F_15DefaultEpilogueISI_SJ_SJ_NS1E_6thread17LinearCombinationISI_Li1EffLNS1J_9ScaleType4KindE0ELNS_15FloatRoundStyleE2ESI_EENS1_15EpilogueDefaultEEEEEvvEEEEvNT_6ParamsE --------------------------
	.section	.nv.constant0._ZN7cutlass13device_kernelINS_4gemm6kernel13GemmUniversalIN4cute5tupleIJiiiiEEENS1_10collective13CollectiveMmaINS1_34MainloopSm90TmaGmmaWarpSpecializedILi4ENS5_IJNS4_1CILi1EEESB_SB_EEENS1_35KernelTmaWarpSpecializedCooperativeEEENS5_IJNSA_ILi256EEESF_NSA_ILi32EEEEEENS_10tfloat32_tENS5_IJlSB_lEEESI_SJ_NS4_8TiledMMAINS4_8MMA_AtomIJNS4_4SM904GMMA30MMA_64x256x8_F32TF32TF32_SS_TNILNSN_7ScaleInE1ELSP_1EEEEEENS4_6LayoutINS5_IJNSA_ILi2EEESB_SB_EEENS5_IJSB_NSA_ILi0EEESV_EEEEENS5_IJNS4_10UnderscoreESY_SY_EEEEENS4_13SM90_TMA_LOADENS4_14ComposedLayoutINS4_7SwizzleILi3ELi4ELi3EEENS4_18smem_ptr_flag_bitsILi32EEENSS_INS5_IJNSA_ILi8EEESG_EEENS5_IJSG_SB_EEEEEEEvNS4_8identityES11_S1B_vS1C_EENS_8epilogue10collective6detail29Sm90TmaWarpSpecializedAdapterINS1F_15DefaultEpilogueISI_SJ_SJ_NS1E_6thread17LinearCombinationISI_Li1EffLNS1J_9ScaleType4KindE0ELNS_15FloatRoundStyleE2ESI_EENS1_15EpilogueDefaultEEEEEvvEEEEvNT_6ParamsE,"a",@progbits
	.sectionflags	@""
	.align	4
.nv.constant0._ZN7cutlass13device_kernelINS_4gemm6kernel13GemmUniversalIN4cute5tupleIJiiiiEEENS1_10collective13CollectiveMmaINS1_34MainloopSm90TmaGmmaWarpSpecializedILi4ENS5_IJNS4_1CILi1EEESB_SB_EEENS1_35KernelTmaWarpSpecializedCooperativeEEENS5_IJNSA_ILi256EEESF_NSA_ILi32EEEEEENS_10tfloat32_tENS5_IJlSB_lEEESI_SJ_NS4_8TiledMMAINS4_8MMA_AtomIJNS4_4SM904GMMA30MMA_64x256x8_F32TF32TF32_SS_TNILNSN_7ScaleInE1ELSP_1EEEEEENS4_6LayoutINS5_IJNSA_ILi2EEESB_SB_EEENS5_IJSB_NSA_ILi0EEESV_EEEEENS5_IJNS4_10UnderscoreESY_SY_EEEEENS4_13SM90_TMA_LOADENS4_14ComposedLayoutINS4_7SwizzleILi3ELi4ELi3EEENS4_18smem_ptr_flag_bitsILi32EEENSS_INS5_IJNSA_ILi8EEESG_EEENS5_IJSG_SB_EEEEEEEvNS4_8identityES11_S1B_vS1C_EENS_8epilogue10collective6detail29Sm90TmaWarpSpecializedAdapterINS1F_15DefaultEpilogueISI_SJ_SJ_NS1E_6thread17LinearCombinationISI_Li1EffLNS1J_9ScaleType4KindE0ELNS_15FloatRoundStyleE2ESI_EENS1_15EpilogueDefaultEEEEEvvEEEEvNT_6ParamsE:
	.zero		1664


//--------------------- SYMBOLS --------------------------

	.type		.nv.reservedSmem.offset0,@object
	.size		.nv.reservedSmem.offset0,0x4
	.type		__assertfail,@function
